//
// Generated by NVIDIA NVVM Compiler
//
// Compiler Build ID: CL-36424714
// Cuda compilation tools, release 13.0, V13.0.88
// Based on NVVM 20.0.0
//

.version 9.0
.target sm_100
.address_size 64

	// .globl	_Z17mean_shift_filterPfS_jjjj
.global .align 4 .f32 EPSILON = 0f3C23D70A;
.global .align 4 .u32 LIMIT = 100;

.visible .entry _Z17mean_shift_filterPfS_jjjj(
	.param .u64 .ptr .align 1 _Z17mean_shift_filterPfS_jjjj_param_0,
	.param .u64 .ptr .align 1 _Z17mean_shift_filterPfS_jjjj_param_1,
	.param .u32 _Z17mean_shift_filterPfS_jjjj_param_2,
	.param .u32 _Z17mean_shift_filterPfS_jjjj_param_3,
	.param .u32 _Z17mean_shift_filterPfS_jjjj_param_4,
	.param .u32 _Z17mean_shift_filterPfS_jjjj_param_5
)
{
	.reg .pred 	%p<46>;
	.reg .b32 	%r<85>;
	.reg .b32 	%f<452>;
	.reg .b64 	%rd<18>;

	ld.param.u64 	%rd5, [_Z17mean_shift_filterPfS_jjjj_param_0];
	ld.param.u32 	%r30, [_Z17mean_shift_filterPfS_jjjj_param_2];
	ld.param.u32 	%r31, [_Z17mean_shift_filterPfS_jjjj_param_3];
	ld.param.u32 	%r33, [_Z17mean_shift_filterPfS_jjjj_param_4];
	cvta.to.global.u64 	%rd1, %rd5;
	mov.u32 	%r34, %ctaid.x;
	mov.u32 	%r35, %ntid.x;
	mov.u32 	%r36, %tid.x;
	mad.lo.s32 	%r37, %r34, %r35, %r36;
	mov.u32 	%r38, %ctaid.y;
	mov.u32 	%r39, %ntid.y;
	mov.u32 	%r40, %tid.y;
	mad.lo.s32 	%r41, %r38, %r39, %r40;
	mad.lo.s32 	%r42, %r30, %r37, %r41;
	div.u32 	%r43, %r42, %r30;
	mul.lo.s32 	%r44, %r43, %r30;
	sub.s32 	%r45, %r42, %r44;
	cvt.rn.f32.u32 	%f393, %r45;
	cvt.rn.f32.u32 	%f394, %r43;
	mul.lo.s32 	%r1, %r42, 3;
	mul.wide.s32 	%rd6, %r1, 4;
	add.s64 	%rd7, %rd1, %rd6;
	ld.global.f32 	%f448, [%rd7];
	ld.global.f32 	%f447, [%rd7+4];
	ld.global.f32 	%f446, [%rd7+8];
	cvt.rn.f32.u32 	%f6, %r33;
	sub.f32 	%f201, %f393, %f6;
	cvt.rzi.s32.f32 	%r46, %f201;
	sub.f32 	%f202, %f394, %f6;
	cvt.rzi.s32.f32 	%r47, %f202;
	add.f32 	%f203, %f6, %f393;
	cvt.rzi.s32.f32 	%r48, %f203;
	add.f32 	%f204, %f6, %f394;
	cvt.rzi.s32.f32 	%r49, %f204;
	max.s32 	%r2, %r46, 0;
	max.s32 	%r77, %r47, 0;
	setp.lt.u32 	%p1, %r48, %r30;
	add.s32 	%r50, %r30, -1;
	selp.b32 	%r4, %r48, %r50, %p1;
	setp.lt.u32 	%p2, %r49, %r31;
	add.s32 	%r51, %r31, -1;
	selp.b32 	%r5, %r49, %r51, %p2;
	setp.gt.s32 	%p3, %r77, %r5;
	mov.f32 	%f364, 0f00000000;
	mov.f32 	%f365, %f364;
	mov.f32 	%f366, %f364;
	mov.f32 	%f367, %f364;
	mov.f32 	%f368, %f364;
	mov.f32 	%f369, %f364;
	@%p3 bra 	$L__BB0_13;
	cvt.rn.f32.u32 	%f206, %r2;
	sub.f32 	%f207, %f206, %f393;
	div.rn.f32 	%f208, %f207, %f6;
	fma.rn.f32 	%f7, %f208, %f208, 0f00000000;
	mov.f32 	%f369, 0f00000000;
	mov.f32 	%f368, %f369;
	mov.f32 	%f367, %f369;
	mov.f32 	%f366, %f369;
	mov.f32 	%f365, %f369;
	mov.f32 	%f364, %f369;
$L__BB0_2:
	mov.u32 	%r6, %r77;
	setp.gt.s32 	%p4, %r2, %r4;
	@%p4 bra 	$L__BB0_12;
	sub.s32 	%r52, %r4, %r2;
	and.b32  	%r53, %r52, 1;
	setp.eq.b32 	%p5, %r53, 1;
	cvt.rn.f32.u32 	%f14, %r6;
	sub.f32 	%f210, %f14, %f394;
	div.rn.f32 	%f211, %f210, %f6;
	mul.f32 	%f15, %f211, %f211;
	mov.u32 	%r79, %r2;
	@%p5 bra 	$L__BB0_6;
	ld.param.u32 	%r73, [_Z17mean_shift_filterPfS_jjjj_param_5];
	add.s32 	%r79, %r2, 1;
	setp.gt.f32 	%p6, %f448, 0f42A00000;
	mad.lo.s32 	%r54, %r6, %r30, %r2;
	mul.lo.s32 	%r55, %r54, 3;
	mul.wide.s32 	%rd8, %r55, 4;
	add.s64 	%rd9, %rd1, %rd8;
	ld.global.f32 	%f16, [%rd9];
	ld.global.f32 	%f17, [%rd9+4];
	ld.global.f32 	%f18, [%rd9+8];
	sub.f32 	%f212, %f16, %f448;
	cvt.rn.f32.u32 	%f213, %r73;
	div.rn.f32 	%f214, %f212, %f213;
	sub.f32 	%f215, %f17, %f447;
	div.rn.f32 	%f216, %f215, %f213;
	sub.f32 	%f217, %f18, %f446;
	div.rn.f32 	%f218, %f217, %f213;
	add.f32 	%f219, %f15, %f7;
	mul.f32 	%f220, %f214, 0f40800000;
	selp.f32 	%f221, %f220, %f214, %p6;
	fma.rn.f32 	%f222, %f214, %f221, 0f00000000;
	fma.rn.f32 	%f223, %f216, %f216, %f222;
	fma.rn.f32 	%f224, %f218, %f218, %f223;
	setp.geu.f32 	%p7, %f219, 0f3F800000;
	setp.geu.f32 	%p8, %f224, 0f3F800000;
	or.pred  	%p9, %p7, %p8;
	@%p9 bra 	$L__BB0_6;
	add.f32 	%f369, %f369, %f206;
	add.f32 	%f368, %f368, %f14;
	add.f32 	%f367, %f367, %f16;
	add.f32 	%f366, %f366, %f17;
	add.f32 	%f365, %f365, %f18;
	add.f32 	%f364, %f364, 0f3F800000;
$L__BB0_6:
	setp.eq.s32 	%p10, %r4, %r2;
	@%p10 bra 	$L__BB0_12;
$L__BB0_7:
	ld.param.u32 	%r74, [_Z17mean_shift_filterPfS_jjjj_param_5];
	setp.gt.f32 	%p11, %f448, 0f42A00000;
	mad.lo.s32 	%r56, %r6, %r30, %r79;
	mul.lo.s32 	%r57, %r56, 3;
	mul.wide.s32 	%rd10, %r57, 4;
	add.s64 	%rd2, %rd1, %rd10;
	ld.global.f32 	%f43, [%rd2];
	ld.global.f32 	%f44, [%rd2+4];
	ld.global.f32 	%f45, [%rd2+8];
	cvt.rn.f32.u32 	%f46, %r79;
	sub.f32 	%f227, %f46, %f393;
	div.rn.f32 	%f228, %f227, %f6;
	sub.f32 	%f229, %f43, %f448;
	cvt.rn.f32.u32 	%f230, %r74;
	div.rn.f32 	%f231, %f229, %f230;
	sub.f32 	%f232, %f44, %f447;
	div.rn.f32 	%f233, %f232, %f230;
	sub.f32 	%f234, %f45, %f446;
	div.rn.f32 	%f235, %f234, %f230;
	fma.rn.f32 	%f236, %f228, %f228, 0f00000000;
	add.f32 	%f237, %f15, %f236;
	mul.f32 	%f238, %f231, 0f40800000;
	selp.f32 	%f239, %f238, %f231, %p11;
	fma.rn.f32 	%f240, %f231, %f239, 0f00000000;
	fma.rn.f32 	%f241, %f233, %f233, %f240;
	fma.rn.f32 	%f242, %f235, %f235, %f241;
	setp.geu.f32 	%p12, %f237, 0f3F800000;
	setp.geu.f32 	%p13, %f242, 0f3F800000;
	or.pred  	%p14, %p12, %p13;
	@%p14 bra 	$L__BB0_9;
	add.f32 	%f369, %f369, %f46;
	add.f32 	%f368, %f368, %f14;
	add.f32 	%f367, %f367, %f43;
	add.f32 	%f366, %f366, %f44;
	add.f32 	%f365, %f365, %f45;
	add.f32 	%f364, %f364, 0f3F800000;
$L__BB0_9:
	ld.param.u32 	%r75, [_Z17mean_shift_filterPfS_jjjj_param_5];
	add.s32 	%r58, %r79, 1;
	ld.global.f32 	%f59, [%rd2+12];
	ld.global.f32 	%f60, [%rd2+16];
	ld.global.f32 	%f61, [%rd2+20];
	cvt.rn.f32.u32 	%f62, %r58;
	sub.f32 	%f244, %f62, %f393;
	div.rn.f32 	%f245, %f244, %f6;
	sub.f32 	%f246, %f59, %f448;
	cvt.rn.f32.u32 	%f247, %r75;
	div.rn.f32 	%f248, %f246, %f247;
	sub.f32 	%f249, %f60, %f447;
	div.rn.f32 	%f250, %f249, %f247;
	sub.f32 	%f251, %f61, %f446;
	div.rn.f32 	%f252, %f251, %f247;
	fma.rn.f32 	%f253, %f245, %f245, 0f00000000;
	add.f32 	%f254, %f15, %f253;
	mul.f32 	%f255, %f248, 0f40800000;
	selp.f32 	%f256, %f255, %f248, %p11;
	fma.rn.f32 	%f257, %f248, %f256, 0f00000000;
	fma.rn.f32 	%f258, %f250, %f250, %f257;
	fma.rn.f32 	%f259, %f252, %f252, %f258;
	setp.geu.f32 	%p16, %f254, 0f3F800000;
	setp.geu.f32 	%p17, %f259, 0f3F800000;
	or.pred  	%p18, %p16, %p17;
	@%p18 bra 	$L__BB0_11;
	add.f32 	%f369, %f369, %f62;
	add.f32 	%f368, %f368, %f14;
	add.f32 	%f367, %f367, %f59;
	add.f32 	%f366, %f366, %f60;
	add.f32 	%f365, %f365, %f61;
	add.f32 	%f364, %f364, 0f3F800000;
$L__BB0_11:
	add.s32 	%r79, %r79, 2;
	add.s32 	%r59, %r4, 1;
	setp.ne.s32 	%p19, %r79, %r59;
	@%p19 bra 	$L__BB0_7;
$L__BB0_12:
	add.s32 	%r77, %r6, 1;
	setp.ne.s32 	%p20, %r6, %r5;
	@%p20 bra 	$L__BB0_2;
$L__BB0_13:
	div.rn.f32 	%f261, %f369, %f364;
	sub.f32 	%f388, %f261, %f393;
	div.rn.f32 	%f262, %f368, %f364;
	sub.f32 	%f389, %f262, %f394;
	div.rn.f32 	%f263, %f367, %f364;
	sub.f32 	%f451, %f263, %f448;
	div.rn.f32 	%f264, %f366, %f364;
	sub.f32 	%f450, %f264, %f447;
	div.rn.f32 	%f265, %f365, %f364;
	sub.f32 	%f449, %f265, %f446;
	fma.rn.f32 	%f266, %f388, %f388, 0f00000000;
	fma.rn.f32 	%f267, %f389, %f389, %f266;
	fma.rn.f32 	%f268, %f451, %f451, %f267;
	fma.rn.f32 	%f269, %f450, %f450, %f268;
	fma.rn.f32 	%f270, %f449, %f449, %f269;
	setp.ltu.f32 	%p21, %f270, 0f3C23D70A;
	@%p21 bra 	$L__BB0_30;
	ld.param.u32 	%r76, [_Z17mean_shift_filterPfS_jjjj_param_5];
	cvt.rn.f32.u32 	%f92, %r76;
	mov.b32 	%r80, 1;
	ld.param.u32 	%r72, [_Z17mean_shift_filterPfS_jjjj_param_3];
	add.s32 	%r66, %r72, -1;
$L__BB0_15:
	add.f32 	%f393, %f393, %f388;
	add.f32 	%f394, %f394, %f389;
	add.f32 	%f448, %f448, %f451;
	add.f32 	%f447, %f447, %f450;
	add.f32 	%f446, %f446, %f449;
	sub.f32 	%f272, %f393, %f6;
	cvt.rzi.s32.f32 	%r61, %f272;
	sub.f32 	%f273, %f394, %f6;
	cvt.rzi.s32.f32 	%r62, %f273;
	add.f32 	%f274, %f393, %f6;
	cvt.rzi.s32.f32 	%r63, %f274;
	add.f32 	%f275, %f394, %f6;
	cvt.rzi.s32.f32 	%r64, %f275;
	max.s32 	%r14, %r61, 0;
	max.s32 	%r81, %r62, 0;
	setp.lt.u32 	%p22, %r63, %r30;
	selp.b32 	%r16, %r63, %r50, %p22;
	setp.lt.u32 	%p23, %r64, %r72;
	selp.b32 	%r17, %r64, %r66, %p23;
	setp.gt.s32 	%p24, %r81, %r17;
	mov.f32 	%f422, 0f00000000;
	mov.f32 	%f423, %f422;
	mov.f32 	%f424, %f422;
	mov.f32 	%f425, %f422;
	mov.f32 	%f426, %f422;
	mov.f32 	%f427, %f422;
	@%p24 bra 	$L__BB0_29;
	add.s32 	%r18, %r16, 1;
	cvt.rn.f32.u32 	%f108, %r14;
	sub.f32 	%f277, %f108, %f393;
	div.rn.f32 	%f278, %f277, %f6;
	fma.rn.f32 	%f109, %f278, %f278, 0f00000000;
	mov.f32 	%f427, 0f00000000;
	mov.f32 	%f426, %f427;
	mov.f32 	%f425, %f427;
	mov.f32 	%f424, %f427;
	mov.f32 	%f423, %f427;
	mov.f32 	%f422, %f427;
$L__BB0_17:
	mov.u32 	%r19, %r81;
	setp.gt.s32 	%p25, %r14, %r16;
	@%p25 bra 	$L__BB0_28;
	sub.s32 	%r67, %r18, %r14;
	and.b32  	%r68, %r67, 1;
	setp.eq.b32 	%p26, %r68, 1;
	not.pred 	%p27, %p26;
	cvt.rn.f32.u32 	%f116, %r19;
	sub.f32 	%f280, %f116, %f394;
	div.rn.f32 	%f281, %f280, %f6;
	mul.f32 	%f117, %f281, %f281;
	mov.u32 	%r84, %r14;
	@%p27 bra 	$L__BB0_21;
	add.s32 	%r84, %r14, 1;
	setp.gt.f32 	%p28, %f448, 0f42A00000;
	mad.lo.s32 	%r69, %r19, %r30, %r14;
	mul.lo.s32 	%r70, %r69, 3;
	mul.wide.s32 	%rd11, %r70, 4;
	add.s64 	%rd12, %rd1, %rd11;
	ld.global.f32 	%f118, [%rd12];
	ld.global.f32 	%f119, [%rd12+4];
	ld.global.f32 	%f120, [%rd12+8];
	sub.f32 	%f282, %f118, %f448;
	div.rn.f32 	%f283, %f282, %f92;
	sub.f32 	%f284, %f119, %f447;
	div.rn.f32 	%f285, %f284, %f92;
	sub.f32 	%f286, %f120, %f446;
	div.rn.f32 	%f287, %f286, %f92;
	add.f32 	%f288, %f117, %f109;
	mul.f32 	%f289, %f283, 0f40800000;
	selp.f32 	%f290, %f289, %f283, %p28;
	fma.rn.f32 	%f291, %f283, %f290, 0f00000000;
	fma.rn.f32 	%f292, %f285, %f285, %f291;
	fma.rn.f32 	%f293, %f287, %f287, %f292;
	setp.geu.f32 	%p29, %f288, 0f3F800000;
	setp.geu.f32 	%p30, %f293, 0f3F800000;
	or.pred  	%p31, %p29, %p30;
	@%p31 bra 	$L__BB0_21;
	add.f32 	%f427, %f427, %f108;
	add.f32 	%f426, %f426, %f116;
	add.f32 	%f425, %f425, %f118;
	add.f32 	%f424, %f424, %f119;
	add.f32 	%f423, %f423, %f120;
	add.f32 	%f422, %f422, 0f3F800000;
$L__BB0_21:
	setp.eq.s32 	%p32, %r16, %r14;
	@%p32 bra 	$L__BB0_28;
	mad.lo.s32 	%r71, %r19, %r30, %r84;
	mul.lo.s32 	%r83, %r71, 3;
$L__BB0_23:
	setp.gt.f32 	%p33, %f448, 0f42A00000;
	mul.wide.s32 	%rd13, %r83, 4;
	add.s64 	%rd3, %rd1, %rd13;
	ld.global.f32 	%f145, [%rd3];
	ld.global.f32 	%f146, [%rd3+4];
	ld.global.f32 	%f147, [%rd3+8];
	cvt.rn.f32.u32 	%f148, %r84;
	sub.f32 	%f295, %f148, %f393;
	div.rn.f32 	%f296, %f295, %f6;
	sub.f32 	%f297, %f145, %f448;
	div.rn.f32 	%f298, %f297, %f92;
	sub.f32 	%f299, %f146, %f447;
	div.rn.f32 	%f300, %f299, %f92;
	sub.f32 	%f301, %f147, %f446;
	div.rn.f32 	%f302, %f301, %f92;
	fma.rn.f32 	%f303, %f296, %f296, 0f00000000;
	add.f32 	%f304, %f117, %f303;
	mul.f32 	%f305, %f298, 0f40800000;
	selp.f32 	%f306, %f305, %f298, %p33;
	fma.rn.f32 	%f307, %f298, %f306, 0f00000000;
	fma.rn.f32 	%f308, %f300, %f300, %f307;
	fma.rn.f32 	%f309, %f302, %f302, %f308;
	setp.geu.f32 	%p34, %f304, 0f3F800000;
	setp.geu.f32 	%p35, %f309, 0f3F800000;
	or.pred  	%p36, %p34, %p35;
	@%p36 bra 	$L__BB0_25;
	add.f32 	%f427, %f427, %f148;
	add.f32 	%f426, %f426, %f116;
	add.f32 	%f425, %f425, %f145;
	add.f32 	%f424, %f424, %f146;
	add.f32 	%f423, %f423, %f147;
	add.f32 	%f422, %f422, 0f3F800000;
$L__BB0_25:
	ld.global.f32 	%f161, [%rd3+12];
	ld.global.f32 	%f162, [%rd3+16];
	ld.global.f32 	%f163, [%rd3+20];
	add.s32 	%r25, %r84, 1;
	cvt.rn.f32.u32 	%f164, %r25;
	sub.f32 	%f311, %f164, %f393;
	div.rn.f32 	%f312, %f311, %f6;
	sub.f32 	%f313, %f161, %f448;
	div.rn.f32 	%f314, %f313, %f92;
	sub.f32 	%f315, %f162, %f447;
	div.rn.f32 	%f316, %f315, %f92;
	sub.f32 	%f317, %f163, %f446;
	div.rn.f32 	%f318, %f317, %f92;
	fma.rn.f32 	%f319, %f312, %f312, 0f00000000;
	add.f32 	%f320, %f117, %f319;
	mul.f32 	%f321, %f314, 0f40800000;
	selp.f32 	%f322, %f321, %f314, %p33;
	fma.rn.f32 	%f323, %f314, %f322, 0f00000000;
	fma.rn.f32 	%f324, %f316, %f316, %f323;
	fma.rn.f32 	%f325, %f318, %f318, %f324;
	setp.geu.f32 	%p38, %f320, 0f3F800000;
	setp.geu.f32 	%p39, %f325, 0f3F800000;
	or.pred  	%p40, %p38, %p39;
	@%p40 bra 	$L__BB0_27;
	add.f32 	%f427, %f427, %f164;
	add.f32 	%f426, %f426, %f116;
	add.f32 	%f425, %f425, %f161;
	add.f32 	%f424, %f424, %f162;
	add.f32 	%f423, %f423, %f163;
	add.f32 	%f422, %f422, 0f3F800000;
$L__BB0_27:
	add.s32 	%r83, %r83, 6;
	add.s32 	%r84, %r25, 1;
	setp.ne.s32 	%p41, %r84, %r18;
	@%p41 bra 	$L__BB0_23;
$L__BB0_28:
	add.s32 	%r81, %r19, 1;
	setp.ne.s32 	%p42, %r19, %r17;
	@%p42 bra 	$L__BB0_17;
$L__BB0_29:
	div.rn.f32 	%f327, %f427, %f422;
	sub.f32 	%f388, %f327, %f393;
	div.rn.f32 	%f328, %f426, %f422;
	sub.f32 	%f389, %f328, %f394;
	div.rn.f32 	%f329, %f425, %f422;
	sub.f32 	%f451, %f329, %f448;
	div.rn.f32 	%f330, %f424, %f422;
	sub.f32 	%f450, %f330, %f447;
	div.rn.f32 	%f331, %f423, %f422;
	sub.f32 	%f449, %f331, %f446;
	fma.rn.f32 	%f332, %f388, %f388, 0f00000000;
	fma.rn.f32 	%f333, %f389, %f389, %f332;
	fma.rn.f32 	%f334, %f451, %f451, %f333;
	fma.rn.f32 	%f335, %f450, %f450, %f334;
	fma.rn.f32 	%f336, %f449, %f449, %f335;
	add.s32 	%r29, %r80, 1;
	setp.ge.f32 	%p43, %f336, 0f3C23D70A;
	setp.lt.u32 	%p44, %r80, 99;
	and.pred  	%p45, %p43, %p44;
	mov.u32 	%r80, %r29;
	@%p45 bra 	$L__BB0_15;
$L__BB0_30:
	ld.param.u64 	%rd17, [_Z17mean_shift_filterPfS_jjjj_param_1];
	cvta.to.global.u64 	%rd14, %rd17;
	add.f32 	%f337, %f448, %f451;
	add.f32 	%f338, %f447, %f450;
	add.f32 	%f339, %f446, %f449;
	mul.wide.s32 	%rd15, %r1, 4;
	add.s64 	%rd16, %rd14, %rd15;
	st.global.f32 	[%rd16], %f337;
	st.global.f32 	[%rd16+4], %f338;
	st.global.f32 	[%rd16+8], %f339;
	ret;

}


// ===== COMPILED SASS (sm_100) =====

	.target	sm_100

	.elftype	@"ET_EXEC"


//--------------------- .note.nv.tkinfo           --------------------------
	.section	.note.nv.tkinfo,"",@"SHT_NOTE"
	.sectionflags	@"SHF_NOTE_NV_TKINFO"
	.tkinfo
        /*0018*/ 	.word	0x00000002
        /*0030*/ 	.string	""
        /*0030*/ 	.string	"ptxas"
        /*0030*/ 	.string	"Cuda compilation tools, release 13.0, V13.0.88"
        /*0030*/ 	.string	"Build cuda_13.0.r13.0/compiler.36424714_0"
        /*0030*/ 	.string	"-arch sm_100 -m 64 "



//--------------------- .note.nv.cuinfo           --------------------------
	.section	.note.nv.cuinfo,"",@"SHT_NOTE"
	.sectionflags	@"SHF_NOTE_NV_CUINFO"
        /*0018*/ 	.short	0x0002
        /*001a*/ 	.short	0x0064
        /*001c*/ 	.short	0x0082
	.zero		2


//--------------------- .nv.info                  --------------------------
	.section	.nv.info,"",@"SHT_CUDA_INFO"
	.align	4


	//----- nvinfo : EIATTR_REGCOUNT
	.align		4
        /*0000*/ 	.byte	0x04, 0x2f
        /*0002*/ 	.short	(.L_3 - .L_2)
	.align		4
.L_2:
        /*0004*/ 	.word	index@(_Z17mean_shift_filterPfS_jjjj)
        /*0008*/ 	.word	0x00000036


	//----- nvinfo : EIATTR_FRAME_SIZE
	.align		4
.L_3:
        /*000c*/ 	.byte	0x04, 0x11
        /*000e*/ 	.short	(.L_5 - .L_4)
	.align		4
.L_4:
        /*0010*/ 	.word	index@($__internal_0_$__cuda_sm3x_div_rn_noftz_f32_slowpath)
        /*0014*/ 	.word	0x00000000


	//----- nvinfo : EIATTR_FRAME_SIZE
	.align		4
.L_5:
        /*0018*/ 	.byte	0x04, 0x11
        /*001a*/ 	.short	(.L_7 - .L_6)
	.align		4
.L_6:
        /*001c*/ 	.word	index@(_Z17mean_shift_filterPfS_jjjj)
        /*0020*/ 	.word	0x00000000


	//----- nvinfo : EIATTR_MIN_STACK_SIZE
	.align		4
.L_7:
        /*0024*/ 	.byte	0x04, 0x12
        /*0026*/ 	.short	(.L_9 - .L_8)
	.align		4
.L_8:
        /*0028*/ 	.word	index@(_Z17mean_shift_filterPfS_jjjj)
        /*002c*/ 	.word	0x00000000
.L_9:


//--------------------- .nv.compat                --------------------------
	.section	.nv.compat,"",@"SHT_CUDA_COMPAT_INFO"
	.align	4
        /*0000*/ 	.byte	0x02, 0x09, 0x00, 0x00, 0x02, 0x02, 0x01, 0x00, 0x02, 0x05, 0x05, 0x00, 0x03, 0x07, 0x01, 0x01
        /*0010*/ 	.byte	0x02, 0x03, 0x00, 0x00, 0x02, 0x06, 0x01, 0x00, 0x04, 0x0b, 0x08, 0x00, 0x01, 0x00, 0x00, 0x00
        /*0020*/ 	.byte	0x00, 0x00, 0x00, 0x00


//--------------------- .nv.info._Z17mean_shift_filterPfS_jjjj --------------------------
	.section	.nv.info._Z17mean_shift_filterPfS_jjjj,"",@"SHT_CUDA_INFO"
	.sectionflags	@""
	.align	4


	//----- nvinfo : EIATTR_CUDA_API_VERSION
	.align		4
        /*0000*/ 	.byte	0x04, 0x37
        /*0002*/ 	.short	(.L_11 - .L_10)
.L_10:
        /*0004*/ 	.word	0x00000082


	//----- nvinfo : EIATTR_KPARAM_INFO
	.align		4
.L_11:
        /*0008*/ 	.byte	0x04, 0x17
        /*000a*/ 	.short	(.L_13 - .L_12)
.L_12:
        /*000c*/ 	.word	0x00000000
        /*0010*/ 	.short	0x0005
        /*0012*/ 	.short	0x001c
        /*0014*/ 	.byte	0x00, 0xf0, 0x11, 0x00


	//----- nvinfo : EIATTR_KPARAM_INFO
	.align		4
.L_13:
        /*0018*/ 	.byte	0x04, 0x17
        /*001a*/ 	.short	(.L_15 - .L_14)
.L_14:
        /*001c*/ 	.word	0x00000000
        /*0020*/ 	.short	0x0004
        /*0022*/ 	.short	0x0018
        /*0024*/ 	.byte	0x00, 0xf0, 0x11, 0x00


	//----- nvinfo : EIATTR_KPARAM_INFO
	.align		4
.L_15:
        /*0028*/ 	.byte	0x04, 0x17
        /*002a*/ 	.short	(.L_17 - .L_16)
.L_16:
        /*002c*/ 	.word	0x00000000
        /*0030*/ 	.short	0x0003
        /*0032*/ 	.short	0x0014
        /*0034*/ 	.byte	0x00, 0xf0, 0x11, 0x00


	//----- nvinfo : EIATTR_KPARAM_INFO
	.align		4
.L_17:
        /*0038*/ 	.byte	0x04, 0x17
        /*003a*/ 	.short	(.L_19 - .L_18)
.L_18:
        /*003c*/ 	.word	0x00000000
        /*0040*/ 	.short	0x0002
        /*0042*/ 	.short	0x0010
        /*0044*/ 	.byte	0x00, 0xf0, 0x11, 0x00


	//----- nvinfo : EIATTR_KPARAM_INFO
	.align		4
.L_19:
        /*0048*/ 	.byte	0x04, 0x17
        /*004a*/ 	.short	(.L_21 - .L_20)
.L_20:
        /*004c*/ 	.word	0x00000000
        /*0050*/ 	.short	0x0001
        /*0052*/ 	.short	0x0008
        /*0054*/ 	.byte	0x00, 0xf5, 0x21, 0x00


	//----- nvinfo : EIATTR_KPARAM_INFO
	.align		4
.L_21:
        /*0058*/ 	.byte	0x04, 0x17
        /*005a*/ 	.short	(.L_23 - .L_22)
.L_22:
        /*005c*/ 	.word	0x00000000
        /*0060*/ 	.short	0x0000
        /*0062*/ 	.short	0x0000
        /*0064*/ 	.byte	0x00, 0xf5, 0x21, 0x00


	//----- nvinfo : EIATTR_SPARSE_MMA_MASK
	.align		4
.L_23:
        /*0068*/ 	.byte	0x03, 0x50
        /*006a*/ 	.short	0x0000


	//----- nvinfo : EIATTR_MAXREG_COUNT
	.align		4
        /*006c*/ 	.byte	0x03, 0x1b
        /*006e*/ 	.short	0x00ff


	//----- nvinfo : EIATTR_MERCURY_ISA_VERSION
	.align		4
        /*0070*/ 	.byte	0x03, 0x5f
        /*0072*/ 	.short	0x0101


	//----- nvinfo : EIATTR_VRC_CTA_INIT_COUNT
	.align		4
        /*0074*/ 	.byte	0x02, 0x4a
	.zero		1
	.zero		1


	//----- nvinfo : EIATTR_EXIT_INSTR_OFFSETS
	.align		4
        /*0078*/ 	.byte	0x04, 0x1c
        /*007a*/ 	.short	(.L_25 - .L_24)


	//   ....[0]....
.L_24:
        /*007c*/ 	.word	0x00003760


	//----- nvinfo : EIATTR_CRS_STACK_SIZE
	.align		4
.L_25:
        /*0080*/ 	.byte	0x04, 0x1e
        /*0082*/ 	.short	(.L_27 - .L_26)
.L_26:
        /*0084*/ 	.word	0x00000000


	//----- nvinfo : EIATTR_CBANK_PARAM_SIZE
	.align		4
.L_27:
        /*0088*/ 	.byte	0x03, 0x19
        /*008a*/ 	.short	0x0020


	//----- nvinfo : EIATTR_PARAM_CBANK
	.align		4
        /*008c*/ 	.byte	0x04, 0x0a
        /*008e*/ 	.short	(.L_29 - .L_28)
	.align		4
.L_28:
        /*0090*/ 	.word	index@(.nv.constant0._Z17mean_shift_filterPfS_jjjj)
        /*0094*/ 	.short	0x0380
        /*0096*/ 	.short	0x0020


	//----- nvinfo : EIATTR_SW_WAR
	.align		4
.L_29:
        /*0098*/ 	.byte	0x04, 0x36
        /*009a*/ 	.short	(.L_31 - .L_30)
.L_30:
        /*009c*/ 	.word	0x00000008
.L_31:


//--------------------- .nv.callgraph             --------------------------
	.section	.nv.callgraph,"",@"SHT_CUDA_CALLGRAPH"
	.align	4
	.sectionentsize	8
	.align		4
        /*0000*/ 	.word	0x00000000
	.align		4
        /*0004*/ 	.word	0xffffffff
	.align		4
        /*0008*/ 	.word	0x00000000
	.align		4
        /*000c*/ 	.word	0xfffffffe
	.align		4
        /*0010*/ 	.word	0x00000000
	.align		4
        /*0014*/ 	.word	0xfffffffd
	.align		4
        /*0018*/ 	.word	0x00000000
	.align		4
        /*001c*/ 	.word	0xfffffffc


//--------------------- .nv.constant4             --------------------------
	.section	.nv.constant4,"a",@progbits
	.align	8
	.align		8
.nv.constant4:
        /*0000*/ 	.dword	EPSILON
	.align		8
        /*0008*/ 	.dword	LIMIT


//--------------------- .text._Z17mean_shift_filterPfS_jjjj --------------------------
	.section	.text._Z17mean_shift_filterPfS_jjjj,"ax",@progbits
	.align	128
        .global         _Z17mean_shift_filterPfS_jjjj
        .type           _Z17mean_shift_filterPfS_jjjj,@function
        .size           _Z17mean_shift_filterPfS_jjjj,(.L_x_103 - _Z17mean_shift_filterPfS_jjjj)
        .other          _Z17mean_shift_filterPfS_jjjj,@"STO_CUDA_ENTRY STV_DEFAULT"
_Z17mean_shift_filterPfS_jjjj:
.text._Z17mean_shift_filterPfS_jjjj:
[----:B------:R-:W-:Y:S01]  /*0000*/  LDC R1, c[0x0][0x37c] ;  /* 0x0000df00ff017b82 */ /* 0x000fe20000000800 */
[----:B------:R-:W0:Y:S07]  /*0010*/  S2R R0, SR_TID.X ;  /* 0x0000000000007919 */ /* 0x000e2e0000002100 */
[----:B------:R-:W0:Y:S01]  /*0020*/  S2UR UR4, SR_CTAID.X ;  /* 0x00000000000479c3 */ /* 0x000e220000002500 */
[----:B------:R-:W1:Y:S07]  /*0030*/  S2R R7, SR_TID.Y ;  /* 0x0000000000077919 */ /* 0x000e6e0000002200 */
[----:B------:R-:W0:Y:S08]  /*0040*/  LDC R5, c[0x0][0x360] ;  /* 0x0000d800ff057b82 */ /* 0x000e300000000800 */
[----:B------:R-:W1:Y:S08]  /*0050*/  S2UR UR6, SR_CTAID.Y ;  /* 0x00000000000679c3 */ /* 0x000e700000002600 */
[----:B------:R-:W1:Y:S08]  /*0060*/  LDC R4, c[0x0][0x364] ;  /* 0x0000d900ff047b82 */ /* 0x000e700000000800 */
[----:B------:R-:W2:Y:S01]  /*0070*/  LDC.64 R2, c[0x0][0x390] ;  /* 0x0000e400ff027b82 */ /* 0x000ea20000000a00 */
[----:B0-----:R-:W-:Y:S01]  /*0080*/  IMAD R5, R5, UR4, R0 ;  /* 0x0000000405057c24 */ /* 0x001fe2000f8e0200 */
[----:B------:R-:W0:Y:S06]  /*0090*/  LDCU.64 UR4, c[0x0][0x358] ;  /* 0x00006b00ff0477ac */ /* 0x000e2c0008000a00 */
[----:B------:R-:W3:Y:S01]  /*00a0*/  LDC.64 R10, c[0x0][0x380] ;  /* 0x0000e000ff0a7b82 */ /* 0x000ee20000000a00 */
[----:B-1----:R-:W-:Y:S01]  /*00b0*/  IMAD R0, R4, UR6, R7 ;  /* 0x0000000604007c24 */ /* 0x002fe2000f8e0207 */
[----:B------:R-:W1:Y:S03]  /*00c0*/  LDCU UR6, c[0x0][0x398] ;  /* 0x00007300ff0677ac */ /* 0x000e660008000800 */
[----:B--2---:R-:W-:-:S02]  /*00d0*/  IMAD R15, R5, R2, R0 ;  /* 0x00000002050f7224 */ /* 0x004fc400078e0200 */
[----:B------:R-:W2:Y:S01]  /*00e0*/  I2F.U32.RP R0, R2 ;  /* 0x0000000200007306 */ /* 0x000ea20000209000 */
[----:B------:R-:W-:Y:S02]  /*00f0*/  ISETP.NE.U32.AND P2, PT, R2, RZ, PT ;  /* 0x000000ff0200720c */ /* 0x000fe40003f45070 */
[----:B------:R-:W-:-:S05]  /*0100*/  LEA R5, R15, R15, 0x1 ;  /* 0x0000000f0f057211 */ /* 0x000fca00078e08ff */
[----:B---3--:R-:W-:-:S05]  /*0110*/  IMAD.WIDE R10, R5, 0x4, R10 ;  /* 0x00000004050a7825 */ /* 0x008fca00078e020a */
[----:B0-----:R-:W5:Y:S01]  /*0120*/  LDG.E R6, desc[UR4][R10.64] ;  /* 0x000000040a067981 */ /* 0x001f62000c1e1900 */
[----:B--2---:R-:W0:Y:S03]  /*0130*/  MUFU.RCP R0, R0 ;  /* 0x0000000000007308 */ /* 0x004e260000001000 */
[----:B------:R-:W5:Y:S04]  /*0140*/  LDG.E R7, desc[UR4][R10.64+0x4] ;  /* 0x000004040a077981 */ /* 0x000f68000c1e1900 */
[----:B------:R2:W5:Y:S01]  /*0150*/  LDG.E R8, desc[UR4][R10.64+0x8] ;  /* 0x000008040a087981 */ /* 0x000562000c1e1900 */
[----:B------:R-:W-:Y:S01]  /*0160*/  BSSY.RECONVERGENT B2, `(.L_x_0) ;  /* 0x000015b000027945 */ /* 0x000fe20003800200 */
[----:B------:R-:W-:Y:S01]  /*0170*/  HFMA2 R26, -RZ, RZ, 0, 0 ;  /* 0x00000000ff1a7431 */ /* 0x000fe200000001ff */
[----:B------:R-:W-:-:S02]  /*0180*/  CS2R R30, SRZ ;  /* 0x00000000001e7805 */ /* 0x000fc4000001ff00 */
[----:B------:R-:W-:Y:S02]  /*0190*/  MOV R32, RZ ;  /* 0x000000ff00207202 */ /* 0x000fe40000000f00 */
[----:B------:R-:W-:Y:S02]  /*01a0*/  CS2R R28, SRZ ;  /* 0x00000000001c7805 */ /* 0x000fe4000001ff00 */
[----:B0-----:R-:W-:-:S04]  /*01b0*/  IADD3 R12, PT, PT, R0, 0xffffffe, RZ ;  /* 0x0ffffffe000c7810 */ /* 0x001fc80007ffe0ff */
[----:B------:R0:W3:Y:S02]  /*01c0*/  F2I.FTZ.U32.TRUNC.NTZ R13, R12 ;  /* 0x0000000c000d7305 */ /* 0x0000e4000021f000 */
[----:B0-----:R-:W-:Y:S01]  /*01d0*/  HFMA2 R12, -RZ, RZ, 0, 0 ;  /* 0x00000000ff0c7431 */ /* 0x001fe200000001ff */
[----:B---3--:R-:W-:-:S05]  /*01e0*/  IADD3 R9, PT, PT, RZ, -R13, RZ ;  /* 0x8000000dff097210 */ /* 0x008fca0007ffe0ff */
[----:B------:R-:W-:-:S04]  /*01f0*/  IMAD R9, R9, R2, RZ ;  /* 0x0000000209097224 */ /* 0x000fc800078e02ff */
[----:B------:R-:W-:-:S06]  /*0200*/  IMAD.HI.U32 R4, R13, R9, R12 ;  /* 0x000000090d047227 */ /* 0x000fcc00078e000c */
[----:B------:R-:W-:-:S05]  /*0210*/  IMAD.HI.U32 R4, R4, R15, RZ ;  /* 0x0000000f04047227 */ /* 0x000fca00078e00ff */
[----:B------:R-:W-:-:S05]  /*0220*/  IADD3 R9, PT, PT, -R4, RZ, RZ ;  /* 0x000000ff04097210 */ /* 0x000fca0007ffe1ff */
[----:B------:R-:W-:-:S05]  /*0230*/  IMAD R9, R2, R9, R15 ;  /* 0x0000000902097224 */ /* 0x000fca00078e020f */
[----:B------:R-:W-:-:S13]  /*0240*/  ISETP.GE.U32.AND P0, PT, R9, R2, PT ;  /* 0x000000020900720c */ /* 0x000fda0003f06070 */
[-C--:B------:R-:W-:Y:S02]  /*0250*/  @P0 IADD3 R9, PT, PT, R9, -R2.reuse, RZ ;  /* 0x8000000209090210 */ /* 0x080fe40007ffe0ff */
[----:B------:R-:W-:Y:S02]  /*0260*/  @P0 IADD3 R4, PT, PT, R4, 0x1, RZ ;  /* 0x0000000104040810 */ /* 0x000fe40007ffe0ff */
[----:B------:R-:W-:Y:S02]  /*0270*/  ISETP.GE.U32.AND P1, PT, R9, R2, PT ;  /* 0x000000020900720c */ /* 0x000fe40003f26070 */
[----:B-1----:R-:W-:-:S11]  /*0280*/  I2FP.F32.U32 R9, UR6 ;  /* 0x0000000600097c45 */ /* 0x002fd60008201000 */
[----:B------:R-:W-:Y:S02]  /*0290*/  @P1 IADD3 R4, PT, PT, R4, 0x1, RZ ;  /* 0x0000000104041810 */ /* 0x000fe40007ffe0ff */
[----:B------:R-:W-:-:S04]  /*02a0*/  @!P2 LOP3.LUT R4, RZ, R2, RZ, 0x33, !PT ;  /* 0x00000002ff04a212 */ /* 0x000fc800078e33ff */
[----:B--2---:R-:W-:Y:S02]  /*02b0*/  I2FP.F32.U32 R10, R4 ;  /* 0x00000004000a7245 */ /* 0x004fe40000201000 */
[----:B------:R-:W-:-:S03]  /*02c0*/  IADD3 R12, PT, PT, -R4, RZ, RZ ;  /* 0x000000ff040c7210 */ /* 0x000fc60007ffe1ff */
[C-C-:B------:R-:W-:Y:S01]  /*02d0*/  FADD R11, R10.reuse, R9.reuse ;  /* 0x000000090a0b7221 */ /* 0x140fe20000000000 */
[----:B------:R-:W-:Y:S01]  /*02e0*/  FADD R4, R10, -R9 ;  /* 0x800000090a047221 */ /* 0x000fe20000000000 */
[----:B------:R-:W-:Y:S02]  /*02f0*/  IMAD R12, R2, R12, R15 ;  /* 0x0000000c020c7224 */ /* 0x000fe400078e020f */
[----:B------:R0:W1:Y:S03]  /*0300*/  F2I.TRUNC.NTZ R36, R11 ;  /* 0x0000000b00247305 */ /* 0x000066000020f100 */
[----:B------:R-:W-:-:S05]  /*0310*/  I2FP.F32.U32 R12, R12 ;  /* 0x0000000c000c7245 */ /* 0x000fca0000201000 */
[----:B------:R-:W2:Y:S01]  /*0320*/  F2I.TRUNC.NTZ R4, R4 ;  /* 0x0000000400047305 */ /* 0x000ea2000020f100 */
[C-C-:B------:R-:W-:Y:S01]  /*0330*/  FADD R13, R12.reuse, R9.reuse ;  /* 0x000000090c0d7221 */ /* 0x140fe20000000000 */
[----:B------:R-:W-:Y:S01]  /*0340*/  FADD R0, R12, -R9 ;  /* 0x800000090c007221 */ /* 0x000fe20000000000 */
[----:B0-----:R-:W-:Y:S02]  /*0350*/  IADD3 R11, PT, PT, R2, -0x1, RZ ;  /* 0xffffffff020b7810 */ /* 0x001fe40007ffe0ff */
[----:B-1----:R-:W-:-:S03]  /*0360*/  ISETP.GE.U32.AND P0, PT, R36, R3, PT ;  /* 0x000000032400720c */ /* 0x002fc60003f06070 */
[----:B------:R-:W0:Y:S01]  /*0370*/  F2I.TRUNC.NTZ R13, R13 ;  /* 0x0000000d000d7305 */ /* 0x000e22000020f100 */
[----:B--2---:R-:W-:-:S07]  /*0380*/  VIMNMX R33, PT, PT, RZ, R4, !PT ;  /* 0x00000004ff217248 */ /* 0x004fce0007fe0100 */
[----:B------:R-:W1:Y:S02]  /*0390*/  F2I.TRUNC.NTZ R0, R0 ;  /* 0x0000000000007305 */ /* 0x000e64000020f100 */
[----:B------:R-:W-:Y:S02]  /*03a0*/  @P0 IADD3 R36, PT, PT, R3, -0x1, RZ ;  /* 0xffffffff03240810 */ /* 0x000fe40007ffe0ff */
[----:B0-----:R-:W-:Y:S02]  /*03b0*/  ISETP.GE.U32.AND P0, PT, R13, R2, PT ;  /* 0x000000020d00720c */ /* 0x001fe40003f06070 */
[----:B------:R-:W-:Y:S02]  /*03c0*/  ISETP.GT.AND P1, PT, R33, R36, PT ;  /* 0x000000242100720c */ /* 0x000fe40003f24270 */
[----:B------:R-:W-:Y:S02]  /*03d0*/  SEL R34, R13, R11, !P0 ;  /* 0x0000000b0d227207 */ /* 0x000fe40004000000 */
[----:B-1----:R-:W-:-:S09]  /*03e0*/  VIMNMX R35, PT, PT, RZ, R0, !PT ;  /* 0x00000000ff237248 */ /* 0x002fd20007fe0100 */
[----:B------:R-:W-:Y:S05]  /*03f0*/  @P1 BRA `(.L_x_1) ;  /* 0x0000001000c41947 */ /* 0x000fea0003800000 */
[----:B------:R-:W0:Y:S01]  /*0400*/  MUFU.RCP R0, R9 ;  /* 0x0000000900007308 */ /* 0x000e220000001000 */
[----:B------:R-:W-:Y:S01]  /*0410*/  I2FP.F32.U32 R27, R35 ;  /* 0x00000023001b7245 */ /* 0x000fe20000201000 */
[----:B------:R-:W-:Y:S04]  /*0420*/  BSSY.RECONVERGENT B3, `(.L_x_2) ;  /* 0x000000c000037945 */ /* 0x000fe80003800200 */
[----:B------:R-:W-:-:S04]  /*0430*/  FADD R3, -R12, R27 ;  /* 0x0000001b0c037221 */ /* 0x000fc80000000100 */
[----:B------:R-:W1:Y:S01]  /*0440*/  FCHK P0, R3, R9 ;  /* 0x0000000903007302 */ /* 0x000e620000000000 */
[----:B0-----:R-:W-:-:S04]  /*0450*/  FFMA R13, -R9, R0, 1 ;  /* 0x3f800000090d7423 */ /* 0x001fc80000000100 */
[----:B------:R-:W-:-:S04]  /*0460*/  FFMA R0, R0, R13, R0 ;  /* 0x0000000d00007223 */ /* 0x000fc80000000000 */
[----:B------:R-:W-:-:S04]  /*0470*/  FFMA R13, R3, R0, RZ ;  /* 0x00000000030d7223 */ /* 0x000fc800000000ff */
[----:B------:R-:W-:-:S04]  /*0480*/  FFMA R2, -R9, R13, R3 ;  /* 0x0000000d09027223 */ /* 0x000fc80000000103 */
[----:B------:R-:W-:Y:S01]  /*0490*/  FFMA R2, R0, R2, R13 ;  /* 0x0000000200027223 */ /* 0x000fe2000000000d */
[----:B-1----:R-:W-:Y:S06]  /*04a0*/  @!P0 BRA `(.L_x_3) ;  /* 0x00000000000c8947 */ /* 0x002fec0003800000 */
[----:B------:R-:W-:Y:S02]  /*04b0*/  MOV R2, R9 ;  /* 0x0000000900027202 */ /* 0x000fe40000000f00 */
[----:B------:R-:W-:-:S07]  /*04c0*/  MOV R4, 0x4e0 ;  /* 0x000004e000047802 */ /* 0x000fce0000000f00 */
[----:B-----5:R-:W-:Y:S05]  /*04d0*/  CALL.REL.NOINC `($__internal_0_$__cuda_sm3x_div_rn_noftz_f32_slowpath) ;  /* 0x0000003000a47944 */ /* 0x020fea0003c00000 */
.L_x_3:
[----:B------:R-:W-:Y:S05]  /*04e0*/  BSYNC.RECONVERGENT B3 ;  /* 0x0000000000037941 */ /* 0x000fea0003800200 */
.L_x_2:
[----:B------:R-:W-:Y:S02]  /*04f0*/  HFMA2 R26, -RZ, RZ, 0, 0 ;  /* 0x00000000ff1a7431 */ /* 0x000fe400000001ff */
[----:B------:R-:W-:Y:S01]  /*0500*/  FFMA R25, R2, R2, RZ ;  /* 0x0000000202197223 */ /* 0x000fe200000000ff */
[----:B------:R-:W-:Y:S02]  /*0510*/  CS2R R28, SRZ ;  /* 0x00000000001c7805 */ /* 0x000fe4000001ff00 */
[----:B------:R-:W-:Y:S02]  /*0520*/  CS2R R30, SRZ ;  /* 0x00000000001e7805 */ /* 0x000fe4000001ff00 */
[----:B------:R-:W-:-:S07]  /*0530*/  MOV R32, RZ ;  /* 0x000000ff00207202 */ /* 0x000fce0000000f00 */
.L_x_33:
[----:B------:R-:W-:Y:S01]  /*0540*/  ISETP.GT.AND P0, PT, R35, R34, PT ;  /* 0x000000222300720c */ /* 0x000fe20003f04270 */
[----:B------:R-:W-:-:S12]  /*0550*/  BSSY.RECONVERGENT B3, `(.L_x_4) ;  /* 0x0000118000037945 */ /* 0x000fd80003800200 */
[----:B------:R-:W-:Y:S05]  /*0560*/  @P0 BRA `(.L_x_5) ;  /* 0x0000001000580947 */ /* 0x000fea0003800000 */
[----:B------:R-:W0:Y:S01]  /*0570*/  MUFU.RCP R0, R9 ;  /* 0x0000000900007308 */ /* 0x000e220000001000 */
[----:B------:R-:W-:Y:S01]  /*0580*/  I2FP.F32.U32 R23, R33 ;  /* 0x0000002100177245 */ /* 0x000fe20000201000 */
[----:B------:R-:W-:Y:S01]  /*0590*/  BSSY.RECONVERGENT B4, `(.L_x_6) ;  /* 0x0000010000047945 */ /* 0x000fe20003800200 */
[----:B------:R-:W-:-:S03]  /*05a0*/  IADD3 R2, PT, PT, -R35, R34, RZ ;  /* 0x0000002223027210 */ /* 0x000fc60007ffe1ff */
[----:B------:R-:W-:Y:S01]  /*05b0*/  FADD R4, -R10, R23 ;  /* 0x000000170a047221 */ /* 0x000fe20000000100 */
[----:B------:R-:W-:-:S03]  /*05c0*/  LOP3.LUT R2, R2, 0x1, RZ, 0xc0, !PT ;  /* 0x0000000102027812 */ /* 0x000fc600078ec0ff */
[----:B------:R-:W1:Y:S01]  /*05d0*/  FCHK P0, R4, R9 ;  /* 0x0000000904007302 */ /* 0x000e620000000000 */
[----:B------:R-:W-:Y:S01]  /*05e0*/  ISETP.NE.U32.AND P4, PT, R2, 0x1, PT ;  /* 0x000000010200780c */ /* 0x000fe20003f85070 */
[----:B0-----:R-:W-:-:S04]  /*05f0*/  FFMA R3, -R9, R0, 1 ;  /* 0x3f80000009037423 */ /* 0x001fc80000000100 */
[----:B------:R-:W-:-:S04]  /*0600*/  FFMA R0, R0, R3, R0 ;  /* 0x0000000300007223 */ /* 0x000fc80000000000 */
[----:B------:R-:W-:-:S04]  /*0610*/  FFMA R3, R0, R4, RZ ;  /* 0x0000000400037223 */ /* 0x000fc800000000ff */
[----:B------:R-:W-:-:S04]  /*0620*/  FFMA R2, -R9, R3, R4 ;  /* 0x0000000309027223 */ /* 0x000fc80000000104 */
[----:B------:R-:W-:Y:S01]  /*0630*/  FFMA R2, R0, R2, R3 ;  /* 0x0000000200027223 */ /* 0x000fe20000000003 */
[----:B-1----:R-:W-:Y:S06]  /*0640*/  @!P0 BRA `(.L_x_7) ;  /* 0x0000000000108947 */ /* 0x002fec0003800000 */
[----:B------:R-:W-:Y:S02]  /*0650*/  MOV R3, R4 ;  /* 0x0000000400037202 */ /* 0x000fe40000000f00 */
[----:B------:R-:W-:Y:S02]  /*0660*/  MOV R2, R9 ;  /* 0x0000000900027202 */ /* 0x000fe40000000f00 */
[----:B------:R-:W-:-:S07]  /*0670*/  MOV R4, 0x690 ;  /* 0x0000069000047802 */ /* 0x000fce0000000f00 */
[----:B-----5:R-:W-:Y:S05]  /*0680*/  CALL.REL.NOINC `($__internal_0_$__cuda_sm3x_div_rn_noftz_f32_slowpath) ;  /* 0x0000003000387944 */ /* 0x020fea0003c00000 */
.L_x_7:
[----:B------:R-:W-:Y:S05]  /*0690*/  BSYNC.RECONVERGENT B4 ;  /* 0x0000000000047941 */ /* 0x000fea0003800200 */
.L_x_6:
[----:B------:R-:W-:Y:S01]  /*06a0*/  BSSY.RECONVERGENT B4, `(.L_x_8) ;  /* 0x000004d000047945 */ /* 0x000fe20003800200 */
[----:B------:R-:W-:Y:S01]  /*06b0*/  FMUL R16, R2, R2 ;  /* 0x0000000202107220 */ /* 0x000fe20000400000 */
[----:B------:R-:W-:Y:S02]  /*06c0*/  MOV R24, R35 ;  /* 0x0000002300187202 */ /* 0x000fe40000000f00 */
[----:B------:R-:W-:Y:S05]  /*06d0*/  @!P4 BRA `(.L_x_9) ;  /* 0x000000040024c947 */ /* 0x000fea0003800000 */
[----:B------:R-:W0:Y:S01]  /*06e0*/  LDCU UR6, c[0x0][0x390] ;  /* 0x00007200ff0677ac */ /* 0x000e220008000800 */
[----:B------:R-:W1:Y:S01]  /*06f0*/  LDC.64 R20, c[0x0][0x380] ;  /* 0x0000e000ff147b82 */ /* 0x000e620000000a00 */
[----:B0-----:R-:W-:Y:S01]  /*0700*/  IMAD R0, R33, UR6, R35 ;  /* 0x0000000621007c24 */ /* 0x001fe2000f8e0223 */
[----:B------:R-:W0:Y:S04]  /*0710*/  LDCU UR6, c[0x0][0x39c] ;  /* 0x00007380ff0677ac */ /* 0x000e280008000800 */
[----:B------:R-:W-:-:S05]  /*0720*/  LEA R3, R0, R0, 0x1 ;  /* 0x0000000000037211 */ /* 0x000fca00078e08ff */
[----:B-1----:R-:W-:-:S05]  /*0730*/  IMAD.WIDE R20, R3, 0x4, R20 ;  /* 0x0000000403147825 */ /* 0x002fca00078e0214 */
[----:B------:R-:W2:Y:S04]  /*0740*/  LDG.E R15, desc[UR4][R20.64] ;  /* 0x00000004140f7981 */ /* 0x000ea8000c1e1900 */
[----:B------:R1:W5:Y:S04]  /*0750*/  LDG.E R0, desc[UR4][R20.64+0x4] ;  /* 0x0000040414007981 */ /* 0x000368000c1e1900 */
[----:B------:R1:W5:Y:S01]  /*0760*/  LDG.E R13, desc[UR4][R20.64+0x8] ;  /* 0x00000804140d7981 */ /* 0x000362000c1e1900 */
[----:B0-----:R-:W-:Y:S01]  /*0770*/  I2FP.F32.U32 R18, UR6 ;  /* 0x0000000600127c45 */ /* 0x001fe20008201000 */
[----:B------:R-:W-:Y:S01]  /*0780*/  BSSY.RECONVERGENT B5, `(.L_x_10) ;  /* 0x0000010000057945 */ /* 0x000fe20003800200 */
[----:B-----5:R-:W-:-:S02]  /*0790*/  FSETP.GT.AND P4, PT, R6, 80, PT ;  /* 0x42a000000600780b */ /* 0x020fc40003f84000 */
[----:B------:R-:W0:Y:S01]  /*07a0*/  MUFU.RCP R3, R18 ;  /* 0x0000001200037308 */ /* 0x000e220000001000 */
[----:B------:R-:W-:Y:S01]  /*07b0*/  IADD3 R24, PT, PT, R35, 0x1, RZ ;  /* 0x0000000123187810 */ /* 0x000fe20007ffe0ff */
[----:B0-----:R-:W-:-:S04]  /*07c0*/  FFMA R2, -R18, R3, 1 ;  /* 0x3f80000012027423 */ /* 0x001fc80000000103 */
[----:B------:R-:W-:Y:S01]  /*07d0*/  FFMA R2, R3, R2, R3 ;  /* 0x0000000203027223 */ /* 0x000fe20000000003 */
[----:B--2---:R-:W-:-:S04]  /*07e0*/  FADD R3, -R6, R15 ;  /* 0x0000000f06037221 */ /* 0x004fc80000000100 */
[----:B------:R-:W0:Y:S01]  /*07f0*/  FCHK P0, R3, R18 ;  /* 0x0000001203007302 */ /* 0x000e220000000000 */
[----:B------:R-:W-:-:S04]  /*0800*/  FFMA R17, R3, R2, RZ ;  /* 0x0000000203117223 */ /* 0x000fc800000000ff */
[----:B------:R-:W-:-:S04]  /*0810*/  FFMA R4, -R18, R17, R3 ;  /* 0x0000001112047223 */ /* 0x000fc80000000103 */
[----:B------:R-:W-:Y:S01]  /*0820*/  FFMA R17, R2, R4, R17 ;  /* 0x0000000402117223 */ /* 0x000fe20000000011 */
[----:B01----:R-:W-:Y:S06]  /*0830*/  @!P0 BRA `(.L_x_11) ;  /* 0x0000000000108947 */ /* 0x003fec0003800000 */
[----:B------:R-:W-:Y:S02]  /*0840*/  MOV R2, R18 ;  /* 0x0000001200027202 */ /* 0x000fe40000000f00 */
[----:B------:R-:W-:-:S07]  /*0850*/  MOV R4, 0x870 ;  /* 0x0000087000047802 */ /* 0x000fce0000000f00 */
[----:B------:R-:W-:Y:S05]  /*0860*/  CALL.REL.NOINC `($__internal_0_$__cuda_sm3x_div_rn_noftz_f32_slowpath) ;  /* 0x0000002c00c07944 */ /* 0x000fea0003c00000 */
[----:B------:R-:W-:-:S07]  /*0870*/  MOV R17, R2 ;  /* 0x0000000200117202 */ /* 0x000fce0000000f00 */
.L_x_11:
[----:B------:R-:W-:Y:S05]  /*0880*/  BSYNC.RECONVERGENT B5 ;  /* 0x0000000000057941 */ /* 0x000fea0003800200 */
.L_x_10:
[----:B------:R-:W0:Y:S01]  /*0890*/  MUFU.RCP R3, R18 ;  /* 0x0000001200037308 */ /* 0x000e220000001000 */
[----:B------:R-:W-:Y:S01]  /*08a0*/  FADD R19, -R7, R0 ;  /* 0x0000000007137221 */ /* 0x000fe20000000100 */
[----:B------:R-:W-:Y:S06]  /*08b0*/  BSSY.RECONVERGENT B5, `(.L_x_12) ;  /* 0x000000d000057945 */ /* 0x000fec0003800200 */
        /* <DEDUP_REMOVED lines=10> */
[----:B------:R-:W-:Y:S05]  /*0960*/  CALL.REL.NOINC `($__internal_0_$__cuda_sm3x_div_rn_noftz_f32_slowpath) ;  /* 0x0000002c00807944 */ /* 0x000fea0003c00000 */
[----:B------:R-:W-:-:S07]  /*0970*/  MOV R14, R2 ;  /* 0x00000002000e7202 */ /* 0x000fce0000000f00 */
.L_x_13:
[----:B------:R-:W-:Y:S05]  /*0980*/  BSYNC.RECONVERGENT B5 ;  /* 0x0000000000057941 */ /* 0x000fea0003800200 */
.L_x_12:
        /* <DEDUP_REMOVED lines=15> */
.L_x_15:
[----:B------:R-:W-:Y:S05]  /*0a80*/  BSYNC.RECONVERGENT B5 ;  /* 0x0000000000057941 */ /* 0x000fea0003800200 */
.L_x_14:
[----:B------:R-:W-:-:S05]  /*0a90*/  FMUL R2, R17, 4 ;  /* 0x4080000011027820 */ /* 0x000fca0000400000 */
[----:B------:R-:W-:-:S05]  /*0aa0*/  FSEL R2, R2, R17, P4 ;  /* 0x0000001102027208 */ /* 0x000fca0002000000 */
[----:B------:R-:W-:Y:S01]  /*0ab0*/  FFMA R17, R2, R17, RZ ;  /* 0x0000001102117223 */ /* 0x000fe200000000ff */
[----:B------:R-:W-:-:S03]  /*0ac0*/  FADD R2, R25, R16 ;  /* 0x0000001019027221 */ /* 0x000fc60000000000 */
[----:B------:R-:W-:-:S04]  /*0ad0*/  FFMA R14, R14, R14, R17 ;  /* 0x0000000e0e0e7223 */ /* 0x000fc80000000011 */
[----:B------:R-:W-:-:S05]  /*0ae0*/  FFMA R14, R3, R3, R14 ;  /* 0x00000003030e7223 */ /* 0x000fca000000000e */
[----:B------:R-:W-:-:S04]  /*0af0*/  FSETP.GEU.AND P0, PT, R14, 1, PT ;  /* 0x3f8000000e00780b */ /* 0x000fc80003f0e000 */
[----:B------:R-:W-:-:S13]  /*0b00*/  FSETP.GEU.OR P0, PT, R2, 1, P0 ;  /* 0x3f8000000200780b */ /* 0x000fda000070e400 */
[----:B------:R-:W-:Y:S01]  /*0b10*/  @!P0 FADD R30, R30, R15 ;  /* 0x0000000f1e1e8221 */ /* 0x000fe20000000000 */
[----:B------:R-:W-:Y:S01]  /*0b20*/  @!P0 FADD R29, R29, R0 ;  /* 0x000000001d1d8221 */ /* 0x000fe20000000000 */
[----:B------:R-:W-:Y:S01]  /*0b30*/  @!P0 FADD R32, R32, R13 ;  /* 0x0000000d20208221 */ /* 0x000fe20000000000 */
[----:B------:R-:W-:Y:S01]  /*0b40*/  @!P0 FADD R26, R26, R27 ;  /* 0x0000001b1a1a8221 */ /* 0x000fe20000000000 */
[----:B------:R-:W-:Y:S01]  /*0b50*/  @!P0 FADD R28, R28, R23 ;  /* 0x000000171c1c8221 */ /* 0x000fe20000000000 */
[----:B------:R-:W-:-:S07]  /*0b60*/  @!P0 FADD R31, R31, 1 ;  /* 0x3f8000001f1f8421 */ /* 0x000fce0000000000 */
.L_x_9:
[----:B------:R-:W-:Y:S05]  /*0b70*/  BSYNC.RECONVERGENT B4 ;  /* 0x0000000000047941 */ /* 0x000fea0003800200 */
.L_x_8:
[----:B------:R-:W-:-:S13]  /*0b80*/  ISETP.NE.AND P0, PT, R34, R35, PT ;  /* 0x000000232200720c */ /* 0x000fda0003f05270 */
[----:B------:R-:W-:Y:S05]  /*0b90*/  @!P0 BRA `(.L_x_5) ;  /* 0x0000000800cc8947 */ /* 0x000fea0003800000 */
.L_x_32:
[----:B------:R-:W0:Y:S01]  /*0ba0*/  LDCU UR6, c[0x0][0x390] ;  /* 0x00007200ff0677ac */ /* 0x000e220008000800 */
[----:B------:R-:W1:Y:S01]  /*0bb0*/  LDC.64 R38, c[0x0][0x380] ;  /* 0x0000e000ff267b82 */ /* 0x000e620000000a00 */
[----:B0-----:R-:W-:-:S05]  /*0bc0*/  IMAD R0, R33, UR6, R24 ;  /* 0x0000000621007c24 */ /* 0x001fca000f8e0218 */
[----:B------:R-:W-:-:S05]  /*0bd0*/  LEA R3, R0, R0, 0x1 ;  /* 0x0000000000037211 */ /* 0x000fca00078e08ff */
[----:B-1----:R-:W-:-:S05]  /*0be0*/  IMAD.WIDE R38, R3, 0x4, R38 ;  /* 0x0000000403267825 */ /* 0x002fca00078e0226 */
[----:B-----5:R0:W5:Y:S04]  /*0bf0*/  LDG.E R21, desc[UR4][R38.64] ;  /* 0x0000000426157981 */ /* 0x020168000c1e1900 */
[----:B------:R0:W5:Y:S04]  /*0c00*/  LDG.E R14, desc[UR4][R38.64+0x4] ;  /* 0x00000404260e7981 */ /* 0x000168000c1e1900 */
[----:B------:R0:W5:Y:S01]  /*0c10*/  LDG.E R13, desc[UR4][R38.64+0x8] ;  /* 0x00000804260d7981 */ /* 0x000162000c1e1900 */
[----:B------:R-:W1:Y:S01]  /*0c20*/  MUFU.RCP R22, R9 ;  /* 0x0000000900167308 */ /* 0x000e620000001000 */
[----:B------:R-:W-:Y:S01]  /*0c30*/  I2FP.F32.U32 R15, R24 ;  /* 0x00000018000f7245 */ /* 0x000fe20000201000 */
[----:B------:R-:W-:Y:S01]  /*0c40*/  BSSY.RECONVERGENT B4, `(.L_x_16) ;  /* 0x000000f000047945 */ /* 0x000fe20003800200 */
[----:B------:R-:W-:-:S03]  /*0c50*/  FSETP.GT.AND P4, PT, R6, 80, PT ;  /* 0x42a000000600780b */ /* 0x000fc60003f84000 */
[----:B------:R-:W-:-:S04]  /*0c60*/  FADD R2, -R12, R15 ;  /* 0x0000000f0c027221 */ /* 0x000fc80000000100 */
[----:B------:R-:W2:Y:S01]  /*0c70*/  FCHK P0, R2, R9 ;  /* 0x0000000902007302 */ /* 0x000ea20000000000 */
[----:B-1----:R-:W-:-:S04]  /*0c80*/  FFMA R3, -R9, R22, 1 ;  /* 0x3f80000009037423 */ /* 0x002fc80000000116 */
[----:B------:R-:W-:-:S04]  /*0c90*/  FFMA R22, R22, R3, R22 ;  /* 0x0000000316167223 */ /* 0x000fc80000000016 */
[----:B------:R-:W-:-:S04]  /*0ca0*/  FFMA R0, R22, R2, RZ ;  /* 0x0000000216007223 */ /* 0x000fc800000000ff */
[----:B------:R-:W-:-:S04]  /*0cb0*/  FFMA R3, -R9, R0, R2 ;  /* 0x0000000009037223 */ /* 0x000fc80000000102 */
[----:B------:R-:W-:Y:S01]  /*0cc0*/  FFMA R22, R22, R3, R0 ;  /* 0x0000000316167223 */ /* 0x000fe20000000000 */
[----:B0-2---:R-:W-:Y:S06]  /*0cd0*/  @!P0 BRA `(.L_x_17) ;  /* 0x0000000000148947 */ /* 0x005fec0003800000 */
[----:B------:R-:W-:Y:S02]  /*0ce0*/  MOV R3, R2 ;  /* 0x0000000200037202 */ /* 0x000fe40000000f00 */
[----:B------:R-:W-:Y:S02]  /*0cf0*/  MOV R2, R9 ;  /* 0x0000000900027202 */ /* 0x000fe40000000f00 */
[----:B------:R-:W-:-:S07]  /*0d00*/  MOV R4, 0xd20 ;  /* 0x00000d2000047802 */ /* 0x000fce0000000f00 */
[----:B-----5:R-:W-:Y:S05]  /*0d10*/  CALL.REL.NOINC `($__internal_0_$__cuda_sm3x_div_rn_noftz_f32_slowpath) ;  /* 0x0000002800947944 */ /* 0x020fea0003c00000 */
[----:B------:R-:W-:-:S07]  /*0d20*/  MOV R22, R2 ;  /* 0x0000000200167202 */ /* 0x000fce0000000f00 */
.L_x_17:
[----:B------:R-:W-:Y:S05]  /*0d30*/  BSYNC.RECONVERGENT B4 ;  /* 0x0000000000047941 */ /* 0x000fea0003800200 */
.L_x_16:
[----:B------:R-:W0:Y:S01]  /*0d40*/  LDCU UR6, c[0x0][0x39c] ;  /* 0x00007380ff0677ac */ /* 0x000e220008000800 */
[----:B-----5:R-:W-:Y:S01]  /*0d50*/  FADD R17, -R6, R21 ;  /* 0x0000001506117221 */ /* 0x020fe20000000100 */
[----:B------:R-:W-:Y:S01]  /*0d60*/  BSSY.RECONVERGENT B4, `(.L_x_18) ;  /* 0x000000f000047945 */ /* 0x000fe20003800200 */
[----:B0-----:R-:W-:-:S04]  /*0d70*/  I2FP.F32.U32 R0, UR6 ;  /* 0x0000000600007c45 */ /* 0x001fc80008201000 */
[----:B------:R-:W0:Y:S08]  /*0d80*/  MUFU.RCP R3, R0 ;  /* 0x0000000000037308 */ /* 0x000e300000001000 */
        /* <DEDUP_REMOVED lines=12> */
.L_x_19:
[----:B------:R-:W-:Y:S05]  /*0e50*/  BSYNC.RECONVERGENT B4 ;  /* 0x0000000000047941 */ /* 0x000fea0003800200 */
.L_x_18:
        /* <DEDUP_REMOVED lines=15> */
.L_x_21:
[----:B------:R-:W-:Y:S05]  /*0f50*/  BSYNC.RECONVERGENT B4 ;  /* 0x0000000000047941 */ /* 0x000fea0003800200 */
.L_x_20:
        /* <DEDUP_REMOVED lines=14> */
.L_x_23:
[----:B------:R-:W-:Y:S05]  /*1040*/  BSYNC.RECONVERGENT B4 ;  /* 0x0000000000047941 */ /* 0x000fea0003800200 */
.L_x_22:
[----:B------:R-:W0:Y:S01]  /*1050*/  MUFU.RCP R4, R9 ;  /* 0x0000000900047308 */ /* 0x000e220000001000 */
[----:B------:R-:W-:Y:S01]  /*1060*/  FMUL R3, R20, 4 ;  /* 0x4080000014037820 */ /* 0x000fe20000400000 */
[----:B------:R-:W5:Y:S04]  /*1070*/  LDG.E R17, desc[UR4][R38.64+0xc] ;  /* 0x00000c0426117981 */ /* 0x000f68000c1e1900 */
[----:B------:R-:W-:Y:S01]  /*1080*/  FSEL R3, R3, R20, P4 ;  /* 0x0000001403037208 */ /* 0x000fe20002000000 */
[----:B------:R-:W5:Y:S01]  /*1090*/  LDG.E R0, desc[UR4][R38.64+0x10] ;  /* 0x0000100426007981 */ /* 0x000f62000c1e1900 */
[----:B------:R-:W-:-:S03]  /*10a0*/  IADD3 R37, PT, PT, R24, 0x1, RZ ;  /* 0x0000000118257810 */ /* 0x000fc60007ffe0ff */
[----:B------:R-:W-:Y:S01]  /*10b0*/  FFMA R3, R3, R20, RZ ;  /* 0x0000001403037223 */ /* 0x000fe200000000ff */
[----:B------:R0:W5:Y:S01]  /*10c0*/  LDG.E R19, desc[UR4][R38.64+0x14] ;  /* 0x0000140426137981 */ /* 0x000162000c1e1900 */
[----:B------:R-:W-:Y:S01]  /*10d0*/  I2FP.F32.U32 R37, R37 ;  /* 0x0000002500257245 */ /* 0x000fe20000201000 */
[----:B------:R-:W-:Y:S01]  /*10e0*/  BSSY.RECONVERGENT B4, `(.L_x_24) ;  /* 0x000001a000047945 */ /* 0x000fe20003800200 */
[----:B------:R-:W-:-:S04]  /*10f0*/  FFMA R3, R18, R18, R3 ;  /* 0x0000001212037223 */ /* 0x000fc80000000003 */
[----:B------:R-:W-:Y:S01]  /*1100*/  FFMA R2, R2, R2, R3 ;  /* 0x0000000202027223 */ /* 0x000fe20000000003 */
[----:B------:R-:W-:Y:S01]  /*1110*/  FFMA R3, R22, R22, RZ ;  /* 0x0000001616037223 */ /* 0x000fe200000000ff */
[----:B0-----:R-:W-:-:S03]  /*1120*/  FFMA R39, -R9, R4, 1 ;  /* 0x3f80000009277423 */ /* 0x001fc60000000104 */
[----:B------:R-:W-:Y:S01]  /*1130*/  FADD R3, R16, R3 ;  /* 0x0000000310037221 */ /* 0x000fe20000000000 */
[----:B------:R-:W-:Y:S01]  /*1140*/  FSETP.GEU.AND P0, PT, R2, 1, PT ;  /* 0x3f8000000200780b */ /* 0x000fe20003f0e000 */
[----:B------:R-:W-:Y:S01]  /*1150*/  FFMA R18, R4, R39, R4 ;  /* 0x0000002704127223 */ /* 0x000fe20000000004 */
[----:B------:R-:W-:Y:S02]  /*1160*/  FADD R4, -R12, R37 ;  /* 0x000000250c047221 */ /* 0x000fe40000000100 */
[----:B------:R-:W-:Y:S02]  /*1170*/  FSETP.GEU.OR P0, PT, R3, 1, P0 ;  /* 0x3f8000000300780b */ /* 0x000fe4000070e400 */
[----:B------:R-:W0:Y:S01]  /*1180*/  FCHK P1, R4, R9 ;  /* 0x0000000904007302 */ /* 0x000e220000020000 */
[----:B------:R-:W-:-:S04]  /*1190*/  FFMA R2, R18, R4, RZ ;  /* 0x0000000412027223 */ /* 0x000fc800000000ff */
[----:B------:R-:W-:-:S04]  /*11a0*/  FFMA R3, -R9, R2, R4 ;  /* 0x0000000209037223 */ /* 0x000fc80000000104 */
[----:B------:R-:W-:Y:S02]  /*11b0*/  FFMA R18, R18, R3, R2 ;  /* 0x0000000312127223 */ /* 0x000fe40000000002 */
[----:B------:R-:W-:Y:S01]  /*11c0*/  @!P0 FADD R26, R26, R15 ;  /* 0x0000000f1a1a8221 */ /* 0x000fe20000000000 */
[----:B------:R-:W-:Y:S01]  /*11d0*/  @!P0 FADD R30, R30, R21 ;  /* 0x000000151e1e8221 */ /* 0x000fe20000000000 */
[----:B------:R-:W-:Y:S01]  /*11e0*/  @!P0 FADD R29, R29, R14 ;  /* 0x0000000e1d1d8221 */ /* 0x000fe20000000000 */
[----:B------:R-:W-:Y:S01]  /*11f0*/  @!P0 FADD R32, R32, R13 ;  /* 0x0000000d20208221 */ /* 0x000fe20000000000 */
[----:B------:R-:W-:Y:S01]  /*1200*/  @!P0 FADD R28, R28, R23 ;  /* 0x000000171c1c8221 */ /* 0x000fe20000000000 */
[----:B------:R-:W-:Y:S01]  /*1210*/  @!P0 FADD R31, R31, 1 ;  /* 0x3f8000001f1f8421 */ /* 0x000fe20000000000 */
[----:B0-----:R-:W-:Y:S06]  /*1220*/  @!P1 BRA `(.L_x_25) ;  /* 0x0000000000149947 */ /* 0x001fec0003800000 */
[----:B------:R-:W-:Y:S02]  /*1230*/  MOV R3, R4 ;  /* 0x0000000400037202 */ /* 0x000fe40000000f00 */
[----:B------:R-:W-:Y:S02]  /*1240*/  MOV R2, R9 ;  /* 0x0000000900027202 */ /* 0x000fe40000000f00 */
[----:B------:R-:W-:-:S07]  /*1250*/  MOV R4, 0x1270 ;  /* 0x0000127000047802 */ /* 0x000fce0000000f00 */
[----:B-----5:R-:W-:Y:S05]  /*1260*/  CALL.REL.NOINC `($__internal_0_$__cuda_sm3x_div_rn_noftz_f32_slowpath) ;  /* 0x0000002400407944 */ /* 0x020fea0003c00000 */
[----:B------:R-:W-:-:S07]  /*1270*/  MOV R18, R2 ;  /* 0x0000000200127202 */ /* 0x000fce0000000f00 */
.L_x_25:
[----:B------:R-:W-:Y:S05]  /*1280*/  BSYNC.RECONVERGENT B4 ;  /* 0x0000000000047941 */ /* 0x000fea0003800200 */
.L_x_24:
        /* <DEDUP_REMOVED lines=17> */
.L_x_27:
[----:B------:R-:W-:Y:S05]  /*13a0*/  BSYNC.RECONVERGENT B4 ;  /* 0x0000000000047941 */ /* 0x000fea0003800200 */
.L_x_26:
        /* <DEDUP_REMOVED lines=15> */
.L_x_29:
[----:B------:R-:W-:Y:S05]  /*14a0*/  BSYNC.RECONVERGENT B4 ;  /* 0x0000000000047941 */ /* 0x000fea0003800200 */
.L_x_28:
        /* <DEDUP_REMOVED lines=14> */
.L_x_31:
[----:B------:R-:W-:Y:S05]  /*1590*/  BSYNC.RECONVERGENT B4 ;  /* 0x0000000000047941 */ /* 0x000fea0003800200 */
.L_x_30:
[----:B------:R-:W-:Y:S01]  /*15a0*/  FMUL R3, R14, 4 ;  /* 0x408000000e037820 */ /* 0x000fe20000400000 */
[----:B------:R-:W-:-:S04]  /*15b0*/  IADD3 R24, PT, PT, R24, 0x2, RZ ;  /* 0x0000000218187810 */ /* 0x000fc80007ffe0ff */
[----:B------:R-:W-:-:S05]  /*15c0*/  FSEL R3, R3, R14, P4 ;  /* 0x0000000e03037208 */ /* 0x000fca0002000000 */
[----:B------:R-:W-:Y:S01]  /*15d0*/  FFMA R14, R3, R14, RZ ;  /* 0x0000000e030e7223 */ /* 0x000fe200000000ff */
[----:B------:R-:W-:-:S03]  /*15e0*/  FFMA R3, R18, R18, RZ ;  /* 0x0000001212037223 */ /* 0x000fc600000000ff */
[----:B------:R-:W-:Y:S01]  /*15f0*/  FFMA R13, R13, R13, R14 ;  /* 0x0000000d0d0d7223 */ /* 0x000fe2000000000e */
[----:B------:R-:W-:-:S03]  /*1600*/  FADD R3, R16, R3 ;  /* 0x0000000310037221 */ /* 0x000fc60000000000 */
[----:B------:R-:W-:-:S05]  /*1610*/  FFMA R13, R2, R2, R13 ;  /* 0x00000002020d7223 */ /* 0x000fca000000000d */
[----:B------:R-:W-:-:S04]  /*1620*/  FSETP.GEU.AND P0, PT, R13, 1, PT ;  /* 0x3f8000000d00780b */ /* 0x000fc80003f0e000 */
[----:B------:R-:W-:Y:S02]  /*1630*/  FSETP.GEU.OR P0, PT, R3, 1, P0 ;  /* 0x3f8000000300780b */ /* 0x000fe4000070e400 */
[----:B------:R-:W-:-:S04]  /*1640*/  IADD3 R3, PT, PT, R34, 0x1, RZ ;  /* 0x0000000122037810 */ /* 0x000fc80007ffe0ff */
[----:B------:R-:W-:-:S07]  /*1650*/  ISETP.NE.AND P1, PT, R24, R3, PT ;  /* 0x000000031800720c */ /* 0x000fce0003f25270 */
[----:B------:R-:W-:Y:S01]  /*1660*/  @!P0 FADD R26, R26, R37 ;  /* 0x000000251a1a8221 */ /* 0x000fe20000000000 */
[----:B------:R-:W-:Y:S01]  /*1670*/  @!P0 FADD R30, R30, R17 ;  /* 0x000000111e1e8221 */ /* 0x000fe20000000000 */
[----:B------:R-:W-:Y:S01]  /*1680*/  @!P0 FADD R29, R29, R0 ;  /* 0x000000001d1d8221 */ /* 0x000fe20000000000 */
[----:B------:R-:W-:Y:S01]  /*1690*/  @!P0 FADD R32, R32, R19 ;  /* 0x0000001320208221 */ /* 0x000fe20000000000 */
[----:B------:R-:W-:Y:S01]  /*16a0*/  @!P0 FADD R28, R28, R23 ;  /* 0x000000171c1c8221 */ /* 0x000fe20000000000 */
[----:B------:R-:W-:Y:S01]  /*16b0*/  @!P0 FADD R31, R31, 1 ;  /* 0x3f8000001f1f8421 */ /* 0x000fe20000000000 */
[----:B------:R-:W-:Y:S06]  /*16c0*/  @P1 BRA `(.L_x_32) ;  /* 0xfffffff400341947 */ /* 0x000fec000383ffff */
.L_x_5:
[----:B------:R-:W-:Y:S05]  /*16d0*/  BSYNC.RECONVERGENT B3 ;  /* 0x0000000000037941 */ /* 0x000fea0003800200 */
.L_x_4:
[C---:B------:R-:W-:Y:S02]  /*16e0*/  ISETP.NE.AND P0, PT, R33.reuse, R36, PT ;  /* 0x000000242100720c */ /* 0x040fe40003f05270 */
[----:B------:R-:W-:-:S11]  /*16f0*/  IADD3 R33, PT, PT, R33, 0x1, RZ ;  /* 0x0000000121217810 */ /* 0x000fd60007ffe0ff */
[----:B------:R-:W-:Y:S05]  /*1700*/  @P0 BRA `(.L_x_33) ;  /* 0xffffffec008c0947 */ /* 0x000fea000383ffff */
.L_x_1:
[----:B------:R-:W-:Y:S05]  /*1710*/  BSYNC.RECONVERGENT B2 ;  /* 0x0000000000027941 */ /* 0x000fea0003800200 */
.L_x_0:
[----:B------:R-:W0:Y:S01]  /*1720*/  MUFU.RCP R0, R31 ;  /* 0x0000001f00007308 */ /* 0x000e220000001000 */
[----:B------:R-:W-:Y:S07]  /*1730*/  BSSY.RECONVERGENT B2, `(.L_x_34) ;  /* 0x000000c000027945 */ /* 0x000fee0003800200 */
[----:B------:R-:W1:Y:S01]  /*1740*/  FCHK P0, R26, R31 ;  /* 0x0000001f1a007302 */ /* 0x000e620000000000 */
[----:B0-----:R-:W-:-:S04]  /*1750*/  FFMA R3, R0, -R31, 1 ;  /* 0x3f80000000037423 */ /* 0x001fc8000000081f */
[----:B------:R-:W-:-:S04]  /*1760*/  FFMA R3, R0, R3, R0 ;  /* 0x0000000300037223 */ /* 0x000fc80000000000 */
[----:B------:R-:W-:-:S04]  /*1770*/  FFMA R13, R3, R26, RZ ;  /* 0x0000001a030d7223 */ /* 0x000fc800000000ff */
[----:B------:R-:W-:-:S04]  /*1780*/  FFMA R0, R13, -R31, R26 ;  /* 0x8000001f0d007223 */ /* 0x000fc8000000001a */
[----:B------:R-:W-:Y:S01]  /*1790*/  FFMA R2, R3, R0, R13 ;  /* 0x0000000003027223 */ /* 0x000fe2000000000d */
[----:B-1----:R-:W-:Y:S06]  /*17a0*/  @!P0 BRA `(.L_x_35) ;  /* 0x0000000000108947 */ /* 0x002fec0003800000 */
[----:B------:R-:W-:Y:S02]  /*17b0*/  MOV R3, R26 ;  /* 0x0000001a00037202 */ /* 0x000fe40000000f00 */
[----:B------:R-:W-:Y:S02]  /*17c0*/  MOV R2, R31 ;  /* 0x0000001f00027202 */ /* 0x000fe40000000f00 */
[----:B------:R-:W-:-:S07]  /*17d0*/  MOV R4, 0x17f0 ;  /* 0x000017f000047802 */ /* 0x000fce0000000f00 */
[----:B-----5:R-:W-:Y:S05]  /*17e0*/  CALL.REL.NOINC `($__internal_0_$__cuda_sm3x_div_rn_noftz_f32_slowpath) ;  /* 0x0000001c00e07944 */ /* 0x020fea0003c00000 */
.L_x_35:
[----:B------:R-:W-:Y:S05]  /*17f0*/  BSYNC.RECONVERGENT B2 ;  /* 0x0000000000027941 */ /* 0x000fea0003800200 */
.L_x_34:
[----:B------:R-:W0:Y:S01]  /*1800*/  MUFU.RCP R0, R31 ;  /* 0x0000001f00007308 */ /* 0x000e220000001000 */
[----:B------:R-:W-:Y:S01]  /*1810*/  BSSY.RECONVERGENT B2, `(.L_x_36) ;  /* 0x000000d000027945 */ /* 0x000fe20003800200 */
[----:B------:R-:W-:-:S06]  /*1820*/  FADD R19, -R12, R2 ;  /* 0x000000020c137221 */ /* 0x000fcc0000000100 */
        /* <DEDUP_REMOVED lines=11> */
.L_x_37:
[----:B------:R-:W-:Y:S05]  /*18e0*/  BSYNC.RECONVERGENT B2 ;  /* 0x0000000000027941 */ /* 0x000fea0003800200 */
.L_x_36:
        /* <DEDUP_REMOVED lines=14> */
.L_x_39:
[----:B------:R-:W-:Y:S05]  /*19d0*/  BSYNC.RECONVERGENT B2 ;  /* 0x0000000000027941 */ /* 0x000fea0003800200 */
.L_x_38:
[----:B------:R-:W0:Y:S01]  /*19e0*/  MUFU.RCP R0, R31 ;  /* 0x0000001f00007308 */ /* 0x000e220000001000 */
[----:B------:R-:W-:Y:S01]  /*19f0*/  BSSY.RECONVERGENT B2, `(.L_x_40) ;  /* 0x000000d000027945 */ /* 0x000fe20003800200 */
[----:B-----5:R-:W-:-:S06]  /*1a00*/  FADD R23, -R6, R2 ;  /* 0x0000000206177221 */ /* 0x020fcc0000000100 */
        /* <DEDUP_REMOVED lines=10> */
[----:B------:R-:W-:Y:S05]  /*1ab0*/  CALL.REL.NOINC `($__internal_0_$__cuda_sm3x_div_rn_noftz_f32_slowpath) ;  /* 0x0000001c002c7944 */ /* 0x000fea0003c00000 */
.L_x_41:
[----:B------:R-:W-:Y:S05]  /*1ac0*/  BSYNC.RECONVERGENT B2 ;  /* 0x0000000000027941 */ /* 0x000fea0003800200 */
.L_x_40:
[----:B------:R-:W0:Y:S01]  /*1ad0*/  MUFU.RCP R0, R31 ;  /* 0x0000001f00007308 */ /* 0x000e220000001000 */
[----:B------:R-:W-:Y:S07]  /*1ae0*/  BSSY.RECONVERGENT B2, `(.L_x_42) ;  /* 0x000000d000027945 */ /* 0x000fee0003800200 */
[----:B------:R-:W1:Y:S01]  /*1af0*/  FCHK P0, R32, R31 ;  /* 0x0000001f20007302 */ /* 0x000e620000000000 */
[----:B0-----:R-:W-:-:S04]  /*1b00*/  FFMA R3, R0, -R31, 1 ;  /* 0x3f80000000037423 */ /* 0x001fc8000000081f */
[----:B------:R-:W-:Y:S01]  /*1b10*/  FFMA R3, R0, R3, R0 ;  /* 0x0000000300037223 */ /* 0x000fe20000000000 */
[----:B------:R-:W-:-:S03]  /*1b20*/  FADD R0, -R7, R2 ;  /* 0x0000000207007221 */ /* 0x000fc60000000100 */
        /* <DEDUP_REMOVED lines=8> */
.L_x_43:
[----:B------:R-:W-:Y:S05]  /*1bb0*/  BSYNC.RECONVERGENT B2 ;  /* 0x0000000000027941 */ /* 0x000fea0003800200 */
.L_x_42:
[----:B------:R-:W-:Y:S01]  /*1bc0*/  FFMA R4, R19, R19, RZ ;  /* 0x0000001313047223 */ /* 0x000fe200000000ff */
[----:B------:R-:W-:Y:S03]  /*1bd0*/  BSSY.RECONVERGENT B3, `(.L_x_44) ;  /* 0x00001b0000037945 */ /* 0x000fe60003800200 */
[----:B------:R-:W-:-:S04]  /*1be0*/  FFMA R4, R21, R21, R4 ;  /* 0x0000001515047223 */ /* 0x000fc80000000004 */
[----:B------:R-:W-:Y:S01]  /*1bf0*/  FFMA R3, R23, R23, R4 ;  /* 0x0000001717037223 */ /* 0x000fe20000000004 */
[----:B------:R-:W-:-:S03]  /*1c00*/  FADD R4, -R8, R2 ;  /* 0x0000000208047221 */ /* 0x000fc60000000100 */
[----:B------:R-:W-:-:S04]  /*1c10*/  FFMA R3, R0, R0, R3 ;  /* 0x0000000000037223 */ /* 0x000fc80000000003 */
[----:B------:R-:W-:-:S05]  /*1c20*/  FFMA R3, R4, R4, R3 ;  /* 0x0000000404037223 */ /* 0x000fca0000000003 */
[----:B------:R-:W-:-:S13]  /*1c30*/  FSETP.GE.AND P0, PT, R3, 0.0099999997764825820923, PT ;  /* 0x3c23d70a0300780b */ /* 0x000fda0003f06000 */
[----:B------:R-:W-:Y:S05]  /*1c40*/  @!P0 BRA `(.L_x_45) ;  /* 0x0000001800a08947 */ /* 0x000fea0003800000 */
[----:B------:R-:W0:Y:S01]  /*1c50*/  LDC R15, c[0x0][0x394] ;  /* 0x0000e500ff0f7b82 */ /* 0x000e220000000800 */
[----:B------:R-:W1:Y:S01]  /*1c60*/  LDCU UR6, c[0x0][0x39c] ;  /* 0x00007380ff0677ac */ /* 0x000e620008000800 */
[----:B------:R-:W-:Y:S01]  /*1c70*/  HFMA2 R13, -RZ, RZ, 0, 5.9604644775390625e-08 ;  /* 0x00000001ff0d7431 */ /* 0x000fe200000001ff */
[----:B-1----:R-:W-:Y:S02]  /*1c80*/  I2FP.F32.U32 R14, UR6 ;  /* 0x00000006000e7c45 */ /* 0x002fe40008201000 */
[----:B0-----:R-:W-:-:S07]  /*1c90*/  IADD3 R15, PT, PT, R15, -0x1, RZ ;  /* 0xffffffff0f0f7810 */ /* 0x001fce0007ffe0ff */
.L_x_90:
[----:B------:R-:W-:Y:S01]  /*1ca0*/  FADD R10, R21, R10 ;  /* 0x0000000a150a7221 */ /* 0x000fe20000000000 */
[----:B------:R-:W0:Y:S01]  /*1cb0*/  LDCU.64 UR6, c[0x0][0x390] ;  /* 0x00007200ff0677ac */ /* 0x000e220008000a00 */
[----:B------:R-:W-:Y:S01]  /*1cc0*/  FADD R12, R19, R12 ;  /* 0x0000000c130c7221 */ /* 0x000fe20000000000 */
[----:B------:R-:W-:Y:S01]  /*1cd0*/  FADD R6, R23, R6 ;  /* 0x0000000617067221 */ /* 0x000fe20000000000 */
[C-C-:B------:R-:W-:Y:S01]  /*1ce0*/  FADD R16, R9.reuse, R10.reuse ;  /* 0x0000000a09107221 */ /* 0x140fe20000000000 */
[C---:B------:R-:W-:Y:S01]  /*1cf0*/  FADD R3, -R9.reuse, R10 ;  /* 0x0000000a09037221 */ /* 0x040fe20000000100 */
[C-C-:B------:R-:W-:Y:S01]  /*1d00*/  FADD R18, R9.reuse, R12.reuse ;  /* 0x0000000c09127221 */ /* 0x140fe20000000000 */
[----:B------:R-:W-:Y:S01]  /*1d10*/  FADD R2, -R9, R12 ;  /* 0x0000000c09027221 */ /* 0x000fe20000000100 */
[----:B------:R-:W-:Y:S01]  /*1d20*/  BSSY.RECONVERGENT B2, `(.L_x_46) ;  /* 0x0000146000027945 */ /* 0x000fe20003800200 */
[----:B------:R-:W-:Y:S01]  /*1d30*/  FADD R7, R0, R7 ;  /* 0x0000000700077221 */ /* 0x000fe20000000000 */
[----:B------:R-:W0:Y:S01]  /*1d40*/  F2I.TRUNC.NTZ R16, R16 ;  /* 0x0000001000107305 */ /* 0x000e22000020f100 */
[----:B------:R-:W-:Y:S01]  /*1d50*/  FADD R8, R4, R8 ;  /* 0x0000000804087221 */ /* 0x000fe20000000000 */
[----:B------:R-:W-:-:S02]  /*1d60*/  MOV R17, RZ ;  /* 0x000000ff00117202 */ /* 0x000fc40000000f00 */
[----:B------:R-:W-:Y:S02]  /*1d70*/  MOV R20, RZ ;  /* 0x000000ff00147202 */ /* 0x000fe40000000f00 */
[----:B------:R-:W-:Y:S02]  /*1d80*/  MOV R22, RZ ;  /* 0x000000ff00167202 */ /* 0x000fe40000000f00 */
[----:B------:R-:W1:Y:S01]  /*1d90*/  F2I.TRUNC.NTZ R3, R3 ;  /* 0x0000000300037305 */ /* 0x000e62000020f100 */
[----:B------:R-:W-:Y:S02]  /*1da0*/  MOV R24, RZ ;  /* 0x000000ff00187202 */ /* 0x000fe40000000f00 */
[----:B------:R-:W-:Y:S02]  /*1db0*/  MOV R26, RZ ;  /* 0x000000ff001a7202 */ /* 0x000fe40000000f00 */
[----:B0-----:R-:W-:-:S03]  /*1dc0*/  ISETP.GE.U32.AND P0, PT, R16, UR7, PT ;  /* 0x0000000710007c0c */ /* 0x001fc6000bf06070 */
[----:B------:R0:W2:Y:S01]  /*1dd0*/  F2I.TRUNC.NTZ R28, R18 ;  /* 0x00000012001c7305 */ /* 0x0000a2000020f100 */
[----:B------:R-:W-:Y:S02]  /*1de0*/  SEL R16, R16, R15, !P0 ;  /* 0x0000000f10107207 */ /* 0x000fe40004000000 */
[----:B-1----:R-:W-:-:S05]  /*1df0*/  VIMNMX R23, PT, PT, RZ, R3, !PT ;  /* 0x00000003ff177248 */ /* 0x002fca0007fe0100 */
[----:B------:R-:W1:Y:S01]  /*1e00*/  F2I.TRUNC.NTZ R2, R2 ;  /* 0x0000000200027305 */ /* 0x000e62000020f100 */
[----:B0-----:R-:W-:Y:S02]  /*1e10*/  MOV R18, RZ ;  /* 0x000000ff00127202 */ /* 0x001fe40000000f00 */
[----:B------:R-:W-:Y:S02]  /*1e20*/  ISETP.GT.AND P1, PT, R23, R16, PT ;  /* 0x000000101700720c */ /* 0x000fe40003f24270 */
[----:B--2---:R-:W-:-:S04]  /*1e30*/  ISETP.GE.U32.AND P0, PT, R28, UR6, PT ;  /* 0x000000061c007c0c */ /* 0x004fc8000bf06070 */
[----:B------:R-:W-:Y:S02]  /*1e40*/  SEL R28, R28, R11, !P0 ;  /* 0x0000000b1c1c7207 */ /* 0x000fe40004000000 */
[----:B-1----:R-:W-:-:S05]  /*1e50*/  VIMNMX R19, PT, PT, RZ, R2, !PT ;  /* 0x00000002ff137248 */ /* 0x002fca0007fe0100 */
[----:B------:R-:W-:Y:S05]  /*1e60*/  @P1 BRA `(.L_x_47) ;  /* 0x0000001000c41947 */ /* 0x000fea0003800000 */
[----:B------:R-:W0:Y:S01]  /*1e70*/  MUFU.RCP R2, R9 ;  /* 0x0000000900027308 */ /* 0x000e220000001000 */
[----:B------:R-:W-:Y:S01]  /*1e80*/  I2FP.F32.U32 R21, R19 ;  /* 0x0000001300157245 */ /* 0x000fe20000201000 */
[----:B------:R-:W-:Y:S01]  /*1e90*/  BSSY.RECONVERGENT B4, `(.L_x_48) ;  /* 0x000000e000047945 */ /* 0x000fe20003800200 */
[----:B------:R-:W-:-:S03]  /*1ea0*/  IADD3 R32, PT, PT, R28, 0x1, RZ ;  /* 0x000000011c207810 */ /* 0x000fc60007ffe0ff */
        /* <DEDUP_REMOVED lines=12> */
.L_x_49:
[----:B------:R-:W-:Y:S05]  /*1f70*/  BSYNC.RECONVERGENT B4 ;  /* 0x0000000000047941 */ /* 0x000fea0003800200 */
.L_x_48:
[----:B------:R-:W-:Y:S02]  /*1f80*/  HFMA2 R26, -RZ, RZ, 0, 0 ;  /* 0x00000000ff1a7431 */ /* 0x000fe400000001ff */
[----:B------:R-:W-:Y:S01]  /*1f90*/  FFMA R25, R2, R2, RZ ;  /* 0x0000000202197223 */ /* 0x000fe200000000ff */
[----:B------:R-:W-:Y:S01]  /*1fa0*/  HFMA2 R22, -RZ, RZ, 0, 0 ;  /* 0x00000000ff167431 */ /* 0x000fe200000001ff */
[----:B------:R-:W-:Y:S01]  /*1fb0*/  MOV R24, RZ ;  /* 0x000000ff00187202 */ /* 0x000fe20000000f00 */
[----:B------:R-:W-:Y:S01]  /*1fc0*/  HFMA2 R18, -RZ, RZ, 0, 0 ;  /* 0x00000000ff127431 */ /* 0x000fe200000001ff */
[----:B------:R-:W-:Y:S02]  /*1fd0*/  MOV R20, RZ ;  /* 0x000000ff00147202 */ /* 0x000fe40000000f00 */
[----:B------:R-:W-:-:S07]  /*1fe0*/  MOV R17, RZ ;  /* 0x000000ff00117202 */ /* 0x000fce0000000f00 */
.L_x_79:
        /* <DEDUP_REMOVED lines=21> */
.L_x_53:
[----:B------:R-:W-:Y:S05]  /*2140*/  BSYNC.RECONVERGENT B5 ;  /* 0x0000000000057941 */ /* 0x000fea0003800200 */
.L_x_52:
[----:B------:R-:W-:Y:S01]  /*2150*/  BSSY.RECONVERGENT B5, `(.L_x_54) ;  /* 0x000004c000057945 */ /* 0x000fe20003800200 */
[----:B------:R-:W-:Y:S01]  /*2160*/  FMUL R34, R2, R2 ;  /* 0x0000000202227220 */ /* 0x000fe20000400000 */
[----:B------:R-:W-:Y:S02]  /*2170*/  MOV R29, R19 ;  /* 0x00000013001d7202 */ /* 0x000fe40000000f00 */
[----:B------:R-:W-:Y:S05]  /*2180*/  @P4 BRA `(.L_x_55) ;  /* 0x0000000400204947 */ /* 0x000fea0003800000 */
[----:B------:R-:W0:Y:S01]  /*2190*/  LDCU UR6, c[0x0][0x390] ;  /* 0x00007200ff0677ac */ /* 0x000e220008000800 */
[----:B------:R-:W1:Y:S01]  /*21a0*/  LDC.64 R2, c[0x0][0x380] ;  /* 0x0000e000ff027b82 */ /* 0x000e620000000a00 */
[----:B0-----:R-:W-:-:S05]  /*21b0*/  IMAD R0, R23, UR6, R19 ;  /* 0x0000000617007c24 */ /* 0x001fca000f8e0213 */
[----:B------:R-:W-:-:S05]  /*21c0*/  LEA R29, R0, R0, 0x1 ;  /* 0x00000000001d7211 */ /* 0x000fca00078e08ff */
[----:B-1----:R-:W-:-:S05]  /*21d0*/  IMAD.WIDE R2, R29, 0x4, R2 ;  /* 0x000000041d027825 */ /* 0x002fca00078e0202 */
[----:B------:R-:W2:Y:S04]  /*21e0*/  LDG.E R33, desc[UR4][R2.64] ;  /* 0x0000000402217981 */ /* 0x000ea8000c1e1900 */
[----:B------:R0:W5:Y:S04]  /*21f0*/  LDG.E R0, desc[UR4][R2.64+0x4] ;  /* 0x0000040402007981 */ /* 0x000168000c1e1900 */
[----:B------:R0:W5:Y:S01]  /*2200*/  LDG.E R31, desc[UR4][R2.64+0x8] ;  /* 0x00000804021f7981 */ /* 0x000162000c1e1900 */
[----:B------:R-:W1:Y:S01]  /*2210*/  MUFU.RCP R35, R14 ;  /* 0x0000000e00237308 */ /* 0x000e620000001000 */
[----:B------:R-:W-:Y:S01]  /*2220*/  BSSY.RECONVERGENT B6, `(.L_x_56) ;  /* 0x0000010000067945 */ /* 0x000fe20003800200 */
[----:B------:R-:W-:Y:S01]  /*2230*/  FSETP.GT.AND P4, PT, R6, 80, PT ;  /* 0x42a000000600780b */ /* 0x000fe20003f84000 */
[----:B-1----:R-:W-:-:S04]  /*2240*/  FFMA R4, -R14, R35, 1 ;  /* 0x3f8000000e047423 */ /* 0x002fc80000000123 */
[----:B------:R-:W-:Y:S01]  /*2250*/  FFMA R35, R35, R4, R35 ;  /* 0x0000000423237223 */ /* 0x000fe20000000023 */
[----:B--2---:R-:W-:-:S04]  /*2260*/  FADD R37, -R6, R33 ;  /* 0x0000002106257221 */ /* 0x004fc80000000100 */
[----:B------:R-:W1:Y:S01]  /*2270*/  FCHK P0, R37, R14 ;  /* 0x0000000e25007302 */ /* 0x000e620000000000 */
[----:B------:R-:W-:-:S04]  /*2280*/  FFMA R4, R35, R37, RZ ;  /* 0x0000002523047223 */ /* 0x000fc800000000ff */
[----:B------:R-:W-:-:S04]  /*2290*/  FFMA R29, -R14, R4, R37 ;  /* 0x000000040e1d7223 */ /* 0x000fc80000000125 */
[----:B------:R-:W-:Y:S01]  /*22a0*/  FFMA R35, R35, R29, R4 ;  /* 0x0000001d23237223 */ /* 0x000fe20000000004 */
[----:B------:R-:W-:Y:S01]  /*22b0*/  IADD3 R29, PT, PT, R19, 0x1, RZ ;  /* 0x00000001131d7810 */ /* 0x000fe20007ffe0ff */
[----:B01----:R-:W-:Y:S06]  /*22c0*/  @!P0 BRA `(.L_x_57) ;  /* 0x0000000000148947 */ /* 0x003fec0003800000 */
[----:B------:R-:W-:Y:S02]  /*22d0*/  MOV R3, R37 ;  /* 0x0000002500037202 */ /* 0x000fe40000000f00 */
[----:B------:R-:W-:Y:S02]  /*22e0*/  MOV R2, R14 ;  /* 0x0000000e00027202 */ /* 0x000fe40000000f00 */
[----:B------:R-:W-:-:S07]  /*22f0*/  MOV R4, 0x2310 ;  /* 0x0000231000047802 */ /* 0x000fce0000000f00 */
[----:B-----5:R-:W-:Y:S05]  /*2300*/  CALL.REL.NOINC `($__internal_0_$__cuda_sm3x_div_rn_noftz_f32_slowpath) ;  /* 0x0000001400187944 */ /* 0x020fea0003c00000 */
[----:B------:R-:W-:-:S07]  /*2310*/  MOV R35, R2 ;  /* 0x0000000200237202 */ /* 0x000fce0000000f00 */
.L_x_57:
[----:B------:R-:W-:Y:S05]  /*2320*/  BSYNC.RECONVERGENT B6 ;  /* 0x0000000000067941 */ /* 0x000fea0003800200 */
.L_x_56:
[----:B------:R-:W0:Y:S01]  /*2330*/  MUFU.RCP R3, R14 ;  /* 0x0000000e00037308 */ /* 0x000e220000001000 */
[----:B-----5:R-:W-:Y:S01]  /*2340*/  FADD R37, -R7, R0 ;  /* 0x0000000007257221 */ /* 0x020fe20000000100 */
        /* <DEDUP_REMOVED lines=13> */
.L_x_59:
[----:B------:R-:W-:Y:S05]  /*2420*/  BSYNC.RECONVERGENT B6 ;  /* 0x0000000000067941 */ /* 0x000fea0003800200 */
.L_x_58:
        /* <DEDUP_REMOVED lines=15> */
.L_x_61:
[----:B------:R-:W-:Y:S05]  /*2520*/  BSYNC.RECONVERGENT B6 ;  /* 0x0000000000067941 */ /* 0x000fea0003800200 */
.L_x_60:
        /* <DEDUP_REMOVED lines=14> */
.L_x_55:
[----:B------:R-:W-:Y:S05]  /*2610*/  BSYNC.RECONVERGENT B5 ;  /* 0x0000000000057941 */ /* 0x000fea0003800200 */
.L_x_54:
[----:B------:R-:W-:-:S13]  /*2620*/  ISETP.NE.AND P0, PT, R28, R19, PT ;  /* 0x000000131c00720c */ /* 0x000fda0003f05270 */
[----:B------:R-:W-:Y:S05]  /*2630*/  @!P0 BRA `(.L_x_51) ;  /* 0x0000000800c08947 */ /* 0x000fea0003800000 */
[----:B------:R-:W0:Y:S02]  /*2640*/  LDCU UR6, c[0x0][0x390] ;  /* 0x00007200ff0677ac */ /* 0x000e240008000800 */
[----:B0-----:R-:W-:-:S05]  /*2650*/  IMAD R33, R23, UR6, R29 ;  /* 0x0000000617217c24 */ /* 0x001fca000f8e021d */
[----:B------:R-:W-:-:S07]  /*2660*/  LEA R33, R33, R33, 0x1 ;  /* 0x0000002121217211 */ /* 0x000fce00078e08ff */
.L_x_78:
[----:B------:R-:W0:Y:S02]  /*2670*/  LDC.64 R30, c[0x0][0x380] ;  /* 0x0000e000ff1e7b82 */ /* 0x000e240000000a00 */
[----:B0-----:R-:W-:-:S05]  /*2680*/  IMAD.WIDE R30, R33, 0x4, R30 ;  /* 0x00000004211e7825 */ /* 0x001fca00078e021e */
[----:B------:R0:W5:Y:S04]  /*2690*/  LDG.E R35, desc[UR4][R30.64] ;  /* 0x000000041e237981 */ /* 0x000168000c1e1900 */
        /* <DEDUP_REMOVED lines=19> */
.L_x_63:
[----:B------:R-:W-:Y:S05]  /*27d0*/  BSYNC.RECONVERGENT B5 ;  /* 0x0000000000057941 */ /* 0x000fea0003800200 */
.L_x_62:
        /* <DEDUP_REMOVED lines=15> */
.L_x_65:
[----:B------:R-:W-:Y:S05]  /*28d0*/  BSYNC.RECONVERGENT B5 ;  /* 0x0000000000057941 */ /* 0x000fea0003800200 */
.L_x_64:
        /* <DEDUP_REMOVED lines=15> */
.L_x_67:
[----:B------:R-:W-:Y:S05]  /*29d0*/  BSYNC.RECONVERGENT B5 ;  /* 0x0000000000057941 */ /* 0x000fea0003800200 */
.L_x_66:
        /* <DEDUP_REMOVED lines=14> */
.L_x_69:
[----:B------:R-:W-:Y:S05]  /*2ac0*/  BSYNC.RECONVERGENT B5 ;  /* 0x0000000000057941 */ /* 0x000fea0003800200 */
.L_x_68:
[----:B------:R-:W0:Y:S01]  /*2ad0*/  MUFU.RCP R4, R9 ;  /* 0x0000000900047308 */ /* 0x000e220000001000 */
[----:B------:R-:W-:Y:S01]  /*2ae0*/  FMUL R3, R44, 4 ;  /* 0x408000002c037820 */ /* 0x000fe20000400000 */
[----:B------:R-:W5:Y:S04]  /*2af0*/  LDG.E R41, desc[UR4][R30.64+0xc] ;  /* 0x00000c041e297981 */ /* 0x000f68000c1e1900 */
[-C--:B------:R-:W-:Y:S01]  /*2b00*/  FSEL R3, R3, R44.reuse, P4 ;  /* 0x0000002c03037208 */ /* 0x080fe20002000000 */
[----:B------:R-:W5:Y:S04]  /*2b10*/  LDG.E R38, desc[UR4][R30.64+0x10] ;  /* 0x000010041e267981 */ /* 0x000f68000c1e1900 */
[----:B------:R-:W-:Y:S01]  /*2b20*/  FFMA R44, R3, R44, RZ ;  /* 0x0000002c032c7223 */ /* 0x000fe200000000ff */
[----:B------:R-:W-:Y:S01]  /*2b30*/  FFMA R3, R0, R0, RZ ;  /* 0x0000000000037223 */ /* 0x000fe200000000ff */
[----:B------:R-:W-:Y:S01]  /*2b40*/  IADD3 R0, PT, PT, R29, 0x1, RZ ;  /* 0x000000011d007810 */ /* 0x000fe20007ffe0ff */
[----:B------:R1:W5:Y:S01]  /*2b50*/  LDG.E R49, desc[UR4][R30.64+0x14] ;  /* 0x000014041e317981 */ /* 0x000362000c1e1900 */
[----:B------:R-:W-:Y:S01]  /*2b60*/  FFMA R45, R45, R45, R44 ;  /* 0x0000002d2d2d7223 */ /* 0x000fe2000000002c */
[----:B------:R-:W-:Y:S01]  /*2b70*/  FADD R3, R34, R3 ;  /* 0x0000000322037221 */ /* 0x000fe20000000000 */
[----:B0-----:R-:W-:Y:S01]  /*2b80*/  FFMA R43, -R9, R4, 1 ;  /* 0x3f800000092b7423 */ /* 0x001fe20000000104 */
[----:B------:R-:W-:Y:S01]  /*2b90*/  BSSY.RECONVERGENT B5, `(.L_x_70) ;  /* 0x0000017000057945 */ /* 0x000fe20003800200 */
[----:B------:R-:W-:Y:S01]  /*2ba0*/  FFMA R45, R2, R2, R45 ;  /* 0x00000002022d7223 */ /* 0x000fe2000000002d */
[----:B-1----:R-:W-:Y:S01]  /*2bb0*/  I2FP.F32.U32 R31, R0 ;  /* 0x00000000001f7245 */ /* 0x002fe20000201000 */
[----:B------:R-:W-:-:S03]  /*2bc0*/  FFMA R0, R4, R43, R4 ;  /* 0x0000002b04007223 */ /* 0x000fc60000000004 */
[----:B------:R-:W-:Y:S01]  /*2bd0*/  FSETP.GEU.AND P0, PT, R45, 1, PT ;  /* 0x3f8000002d00780b */ /* 0x000fe20003f0e000 */
[----:B------:R-:W-:-:S03]  /*2be0*/  FADD R4, -R12, R31 ;  /* 0x0000001f0c047221 */ /* 0x000fc60000000100 */
[----:B------:R-:W-:Y:S01]  /*2bf0*/  FSETP.GEU.OR P0, PT, R3, 1, P0 ;  /* 0x3f8000000300780b */ /* 0x000fe2000070e400 */
[----:B------:R-:W0:Y:S01]  /*2c00*/  FCHK P1, R4, R9 ;  /* 0x0000000904007302 */ /* 0x000e220000020000 */
[----:B------:R-:W-:-:S04]  /*2c10*/  FFMA R2, R0, R4, RZ ;  /* 0x0000000400027223 */ /* 0x000fc800000000ff */
[----:B------:R-:W-:-:S04]  /*2c20*/  FFMA R3, -R9, R2, R4 ;  /* 0x0000000209037223 */ /* 0x000fc80000000104 */
[----:B------:R-:W-:-:S03]  /*2c30*/  FFMA R0, R0, R3, R2 ;  /* 0x0000000300007223 */ /* 0x000fc60000000002 */
        /* <DEDUP_REMOVED lines=12> */
.L_x_71:
[----:B------:R-:W-:Y:S05]  /*2d00*/  BSYNC.RECONVERGENT B5 ;  /* 0x0000000000057941 */ /* 0x000fea0003800200 */
.L_x_70:
        /* <DEDUP_REMOVED lines=15> */
.L_x_73:
[----:B------:R-:W-:Y:S05]  /*2e00*/  BSYNC.RECONVERGENT B5 ;  /* 0x0000000000057941 */ /* 0x000fea0003800200 */
.L_x_72:
        /* <DEDUP_REMOVED lines=15> */
.L_x_75:
[----:B------:R-:W-:Y:S05]  /*2f00*/  BSYNC.RECONVERGENT B5 ;  /* 0x0000000000057941 */ /* 0x000fea0003800200 */
.L_x_74:
        /* <DEDUP_REMOVED lines=15> */
.L_x_77:
[----:B------:R-:W-:Y:S05]  /*3000*/  BSYNC.RECONVERGENT B5 ;  /* 0x0000000000057941 */ /* 0x000fea0003800200 */
.L_x_76:
[----:B------:R-:W-:Y:S01]  /*3010*/  FMUL R2, R35, 4 ;  /* 0x4080000023027820 */ /* 0x000fe20000400000 */
[----:B------:R-:W-:Y:S02]  /*3020*/  IADD3 R29, PT, PT, R29, 0x2, RZ ;  /* 0x000000021d1d7810 */ /* 0x000fe40007ffe0ff */
[----:B------:R-:W-:Y:S02]  /*3030*/  IADD3 R33, PT, PT, R33, 0x6, RZ ;  /* 0x0000000621217810 */ /* 0x000fe40007ffe0ff */
[----:B------:R-:W-:Y:S02]  /*3040*/  FSEL R2, R2, R35, P4 ;  /* 0x0000002302027208 */ /* 0x000fe40002000000 */
[----:B------:R-:W-:-:S03]  /*3050*/  ISETP.NE.AND P1, PT, R29, R32, PT ;  /* 0x000000201d00720c */ /* 0x000fc60003f25270 */
[----:B------:R-:W-:-:S04]  /*3060*/  FFMA R35, R2, R35, RZ ;  /* 0x0000002302237223 */ /* 0x000fc800000000ff */
[----:B------:R-:W-:Y:S01]  /*3070*/  FFMA R30, R30, R30, R35 ;  /* 0x0000001e1e1e7223 */ /* 0x000fe20000000023 */
[----:B------:R-:W-:-:S03]  /*3080*/  FFMA R35, R0, R0, RZ ;  /* 0x0000000000237223 */ /* 0x000fc600000000ff */
[----:B------:R-:W-:Y:S01]  /*3090*/  FFMA R30, R3, R3, R30 ;  /* 0x00000003031e7223 */ /* 0x000fe2000000001e */
[----:B------:R-:W-:-:S04]  /*30a0*/  FADD R35, R34, R35 ;  /* 0x0000002322237221 */ /* 0x000fc80000000000 */
[----:B------:R-:W-:-:S04]  /*30b0*/  FSETP.GEU.AND P0, PT, R30, 1, PT ;  /* 0x3f8000001e00780b */ /* 0x000fc80003f0e000 */
[----:B------:R-:W-:-:S13]  /*30c0*/  FSETP.GEU.OR P0, PT, R35, 1, P0 ;  /* 0x3f8000002300780b */ /* 0x000fda000070e400 */
[----:B------:R-:W-:Y:S01]  /*30d0*/  @!P0 FADD R26, R26, R31 ;  /* 0x0000001f1a1a8221 */ /* 0x000fe20000000000 */
[----:B------:R-:W-:Y:S01]  /*30e0*/  @!P0 FADD R22, R22, R41 ;  /* 0x0000002916168221 */ /* 0x000fe20000000000 */
[----:B------:R-:W-:Y:S01]  /*30f0*/  @!P0 FADD R20, R20, R38 ;  /* 0x0000002614148221 */ /* 0x000fe20000000000 */
[----:B------:R-:W-:Y:S01]  /*3100*/  @!P0 FADD R18, R18, R49 ;  /* 0x0000003112128221 */ /* 0x000fe20000000000 */
[----:B------:R-:W-:Y:S01]  /*3110*/  @!P0 FADD R24, R24, R27 ;  /* 0x0000001b18188221 */ /* 0x000fe20000000000 */
[----:B------:R-:W-:Y:S01]  /*3120*/  @!P0 FADD R17, R17, 1 ;  /* 0x3f80000011118421 */ /* 0x000fe20000000000 */
[----:B------:R-:W-:Y:S06]  /*3130*/  @P1 BRA `(.L_x_78) ;  /* 0xfffffff4004c1947 */ /* 0x000fec000383ffff */
.L_x_51:
[----:B------:R-:W-:Y:S05]  /*3140*/  BSYNC.RECONVERGENT B4 ;  /* 0x0000000000047941 */ /* 0x000fea0003800200 */
.L_x_50:
[C---:B------:R-:W-:Y:S02]  /*3150*/  ISETP.NE.AND P0, PT, R23.reuse, R16, PT ;  /* 0x000000101700720c */ /* 0x040fe40003f05270 */
[----:B------:R-:W-:-:S11]  /*3160*/  IADD3 R23, PT, PT, R23, 0x1, RZ ;  /* 0x0000000117177810 */ /* 0x000fd60007ffe0ff */
[----:B------:R-:W-:Y:S05]  /*3170*/  @P0 BRA `(.L_x_79) ;  /* 0xffffffec009c0947 */ /* 0x000fea000383ffff */
.L_x_47:
[----:B------:R-:W-:Y:S05]  /*3180*/  BSYNC.RECONVERGENT B2 ;  /* 0x0000000000027941 */ /* 0x000fea0003800200 */
.L_x_46:
        /* <DEDUP_REMOVED lines=13> */
.L_x_81:
[----:B------:R-:W-:Y:S05]  /*3260*/  BSYNC.RECONVERGENT B2 ;  /* 0x0000000000027941 */ /* 0x000fea0003800200 */
.L_x_80:
        /* <DEDUP_REMOVED lines=14> */
.L_x_83:
[----:B------:R-:W-:Y:S05]  /*3350*/  BSYNC.RECONVERGENT B2 ;  /* 0x0000000000027941 */ /* 0x000fea0003800200 */
.L_x_82:
        /* <DEDUP_REMOVED lines=14> */
.L_x_85:
[----:B------:R-:W-:Y:S05]  /*3440*/  BSYNC.RECONVERGENT B2 ;  /* 0x0000000000027941 */ /* 0x000fea0003800200 */
.L_x_84:
        /* <DEDUP_REMOVED lines=14> */
.L_x_87:
[----:B------:R-:W-:Y:S05]  /*3530*/  BSYNC.RECONVERGENT B2 ;  /* 0x0000000000027941 */ /* 0x000fea0003800200 */
.L_x_86:
        /* <DEDUP_REMOVED lines=14> */
.L_x_89:
[----:B------:R-:W-:Y:S05]  /*3620*/  BSYNC.RECONVERGENT B2 ;  /* 0x0000000000027941 */ /* 0x000fea0003800200 */
.L_x_88:
[----:B------:R-:W-:Y:S01]  /*3630*/  FFMA R4, R19, R19, RZ ;  /* 0x0000001313047223 */ /* 0x000fe200000000ff */
[C---:B------:R-:W-:Y:S02]  /*3640*/  ISETP.GE.U32.AND P0, PT, R13.reuse, 0x63, PT ;  /* 0x000000630d00780c */ /* 0x040fe40003f06070 */
[----:B------:R-:W-:Y:S01]  /*3650*/  IADD3 R13, PT, PT, R13, 0x1, RZ ;  /* 0x000000010d0d7810 */ /* 0x000fe20007ffe0ff */
[----:B------:R-:W-:-:S04]  /*3660*/  FFMA R4, R21, R21, R4 ;  /* 0x0000001515047223 */ /* 0x000fc80000000004 */
[----:B------:R-:W-:Y:S01]  /*3670*/  FFMA R3, R23, R23, R4 ;  /* 0x0000001717037223 */ /* 0x000fe20000000004 */
[----:B------:R-:W-:-:S03]  /*3680*/  FADD R4, -R8, R2 ;  /* 0x0000000208047221 */ /* 0x000fc60000000100 */
[----:B------:R-:W-:-:S04]  /*3690*/  FFMA R3, R0, R0, R3 ;  /* 0x0000000000037223 */ /* 0x000fc80000000003 */
[----:B------:R-:W-:-:S05]  /*36a0*/  FFMA R2, R4, R4, R3 ;  /* 0x0000000404027223 */ /* 0x000fca0000000003 */
[----:B------:R-:W-:-:S13]  /*36b0*/  FSETP.GE.AND P1, PT, R2, 0.0099999997764825820923, PT ;  /* 0x3c23d70a0200780b */ /* 0x000fda0003f26000 */
[----:B------:R-:W-:Y:S05]  /*36c0*/  @!P0 BRA P1, `(.L_x_90) ;  /* 0xffffffe400748947 */ /* 0x000fea000083ffff */
.L_x_45:
[----:B------:R-:W-:Y:S05]  /*36d0*/  BSYNC.RECONVERGENT B3 ;  /* 0x0000000000037941 */ /* 0x000fea0003800200 */
.L_x_44:
[----:B------:R-:W0:Y:S01]  /*36e0*/  LDC.64 R2, c[0x0][0x388] ;  /* 0x0000e200ff027b82 */ /* 0x000e220000000a00 */
[----:B------:R-:W-:Y:S01]  /*36f0*/  FADD R23, R23, R6 ;  /* 0x0000000617177221 */ /* 0x000fe20000000000 */
[----:B------:R-:W-:Y:S01]  /*3700*/  FADD R7, R0, R7 ;  /* 0x0000000700077221 */ /* 0x000fe20000000000 */
[----:B0-----:R-:W-:-:S04]  /*3710*/  IMAD.WIDE R2, R5, 0x4, R2 ;  /* 0x0000000405027825 */ /* 0x001fc800078e0202 */
[----:B------:R-:W-:Y:S01]  /*3720*/  FADD R5, R4, R8 ;  /* 0x0000000804057221 */ /* 0x000fe20000000000 */
[----:B------:R-:W-:Y:S04]  /*3730*/  STG.E desc[UR4][R2.64], R23 ;  /* 0x0000001702007986 */ /* 0x000fe8000c101904 */
[----:B------:R-:W-:Y:S04]  /*3740*/  STG.E desc[UR4][R2.64+0x4], R7 ;  /* 0x0000040702007986 */ /* 0x000fe8000c101904 */
[----:B------:R-:W-:Y:S01]  /*3750*/  STG.E desc[UR4][R2.64+0x8], R5 ;  /* 0x0000080502007986 */ /* 0x000fe2000c101904 */
[----:B------:R-:W-:Y:S05]  /*3760*/  EXIT ;  /* 0x000000000000794d */ /* 0x000fea0003800000 */
        .weak           $__internal_0_$__cuda_sm3x_div_rn_noftz_f32_slowpath
        .type           $__internal_0_$__cuda_sm3x_div_rn_noftz_f32_slowpath,@function
        .size           $__internal_0_$__cuda_sm3x_div_rn_noftz_f32_slowpath,(.L_x_103 - $__internal_0_$__cuda_sm3x_div_rn_noftz_f32_slowpath)
$__internal_0_$__cuda_sm3x_div_rn_noftz_f32_slowpath:
[----:B------:R-:W-:Y:S01]  /*3770*/  SHF.R.U32.HI R40, RZ, 0x17, R2 ;  /* 0x00000017ff287819 */ /* 0x000fe20000011602 */
[----:B------:R-:W-:Y:S01]  /*3780*/  BSSY.RECONVERGENT B0, `(.L_x_91) ;  /* 0x0000062000007945 */ /* 0x000fe20003800200 */
[----:B------:R-:W-:Y:S02]  /*3790*/  SHF.R.U32.HI R43, RZ, 0x17, R3 ;  /* 0x00000017ff2b7819 */ /* 0x000fe40000011603 */
[----:B------:R-:W-:Y:S02]  /*37a0*/  LOP3.LUT R40, R40, 0xff, RZ, 0xc0, !PT ;  /* 0x000000ff28287812 */ /* 0x000fe400078ec0ff */
[----:B------:R-:W-:Y:S02]  /*37b0*/  LOP3.LUT R43, R43, 0xff, RZ, 0xc0, !PT ;  /* 0x000000ff2b2b7812 */ /* 0x000fe400078ec0ff */
[----:B------:R-:W-:Y:S02]  /*37c0*/  IADD3 R46, PT, PT, R40, -0x1, RZ ;  /* 0xffffffff282e7810 */ /* 0x000fe40007ffe0ff */
[----:B------:R-:W-:-:S02]  /*37d0*/  IADD3 R47, PT, PT, R43, -0x1, RZ ;  /* 0xffffffff2b2f7810 */ /* 0x000fc40007ffe0ff */
[----:B------:R-:W-:-:S04]  /*37e0*/  ISETP.GT.U32.AND P0, PT, R46, 0xfd, PT ;  /* 0x000000fd2e00780c */ /* 0x000fc80003f04070 */
[----:B------:R-:W-:-:S13]  /*37f0*/  ISETP.GT.U32.OR P0, PT, R47, 0xfd, P0 ;  /* 0x000000fd2f00780c */ /* 0x000fda0000704470 */
[----:B------:R-:W-:Y:S01]  /*3800*/  @!P0 MOV R42, RZ ;  /* 0x000000ff002a8202 */ /* 0x000fe20000000f00 */
[----:B------:R-:W-:Y:S06]  /*3810*/  @!P0 BRA `(.L_x_92) ;  /* 0x00000000005c8947 */ /* 0x000fec0003800000 */
[----:B------:R-:W-:Y:S02]  /*3820*/  FSETP.GTU.FTZ.AND P0, PT, |R3|, +INF , PT ;  /* 0x7f8000000300780b */ /* 0x000fe40003f1c200 */
[----:B------:R-:W-:-:S04]  /*3830*/  FSETP.GTU.FTZ.AND P1, PT, |R2|, +INF , PT ;  /* 0x7f8000000200780b */ /* 0x000fc80003f3c200 */
[----:B------:R-:W-:-:S13]  /*3840*/  PLOP3.LUT P0, PT, P0, P1, PT, 0xf8, 0x8f ;  /* 0x00000000008f781c */ /* 0x000fda0000703f70 */
[----:B------:R-:W-:Y:S05]  /*3850*/  @P0 BRA `(.L_x_93) ;  /* 0x00000004004c0947 */ /* 0x000fea0003800000 */
[----:B------:R-:W-:-:S13]  /*3860*/  LOP3.LUT P0, RZ, R2, 0x7fffffff, R3, 0xc8, !PT ;  /* 0x7fffffff02ff7812 */ /* 0x000fda000780c803 */
[----:B------:R-:W-:Y:S05]  /*3870*/  @!P0 BRA `(.L_x_94) ;  /* 0x00000004003c8947 */ /* 0x000fea0003800000 */
[C---:B------:R-:W-:Y:S02]  /*3880*/  FSETP.NEU.FTZ.AND P2, PT, |R3|.reuse, +INF , PT ;  /* 0x7f8000000300780b */ /* 0x040fe40003f5d200 */
[----:B------:R-:W-:Y:S02]  /*3890*/  FSETP.NEU.FTZ.AND P0, PT, |R2|, +INF , PT ;  /* 0x7f8000000200780b */ /* 0x000fe40003f1d200 */
[----:B------:R-:W-:-:S11]  /*38a0*/  FSETP.NEU.FTZ.AND P1, PT, |R3|, +INF , PT ;  /* 0x7f8000000300780b */ /* 0x000fd60003f3d200 */
[----:B------:R-:W-:Y:S05]  /*38b0*/  @!P0 BRA !P2, `(.L_x_94) ;  /* 0x00000004002c8947 */ /* 0x000fea0005000000 */
[----:B------:R-:W-:-:S04]  /*38c0*/  LOP3.LUT P2, RZ, R3, 0x7fffffff, RZ, 0xc0, !PT ;  /* 0x7fffffff03ff7812 */ /* 0x000fc8000784c0ff */
[----:B------:R-:W-:-:S13]  /*38d0*/  PLOP3.LUT P2, PT, P0, P2, PT, 0x2f, 0xf2 ;  /* 0x0000000000f2781c */ /* 0x000fda0000744577 */
[----:B------:R-:W-:Y:S05]  /*38e0*/  @P2 BRA `(.L_x_95) ;  /* 0x0000000400182947 */ /* 0x000fea0003800000 */
[----:B------:R-:W-:-:S04]  /*38f0*/  LOP3.LUT P0, RZ, R2, 0x7fffffff, RZ, 0xc0, !PT ;  /* 0x7fffffff02ff7812 */ /* 0x000fc8000780c0ff */
[----:B------:R-:W-:-:S13]  /*3900*/  PLOP3.LUT P0, PT, P1, P0, PT, 0x2f, 0xf2 ;  /* 0x0000000000f2781c */ /* 0x000fda0000f00577 */
[----:B------:R-:W-:Y:S05]  /*3910*/  @P0 BRA `(.L_x_96) ;  /* 0x0000000400000947 */ /* 0x000fea0003800000 */
[----:B------:R-:W-:Y:S02]  /*3920*/  ISETP.GE.AND P0, PT, R47, RZ, PT ;  /* 0x000000ff2f00720c */ /* 0x000fe40003f06270 */
[----:B------:R-:W-:-:S11]  /*3930*/  ISETP.GE.AND P1, PT, R46, RZ, PT ;  /* 0x000000ff2e00720c */ /* 0x000fd60003f26270 */
[----:B------:R-:W-:Y:S01]  /*3940*/  @P0 MOV R42, RZ ;  /* 0x000000ff002a0202 */ /* 0x000fe20000000f00 */
[----:B------:R-:W-:Y:S01]  /*3950*/  @!P0 FFMA R3, R3, 1.84467440737095516160e+19, RZ ;  /* 0x5f80000003038823 */ /* 0x000fe200000000ff */
[----:B------:R-:W-:Y:S01]  /*3960*/  @!P0 MOV R42, 0xffffffc0 ;  /* 0xffffffc0002a8802 */ /* 0x000fe20000000f00 */
[----:B------:R-:W-:-:S03]  /*3970*/  @!P1 FFMA R2, R2, 1.84467440737095516160e+19, RZ ;  /* 0x5f80000002029823 */ /* 0x000fc600000000ff */
[----:B------:R-:W-:-:S07]  /*3980*/  @!P1 IADD3 R42, PT, PT, R42, 0x40, RZ ;  /* 0x000000402a2a9810 */ /* 0x000fce0007ffe0ff */
.L_x_92:
[----:B------:R-:W-:Y:S01]  /*3990*/  LEA R47, R40, 0xc0800000, 0x17 ;  /* 0xc0800000282f7811 */ /* 0x000fe200078eb8ff */
[----:B------:R-:W-:Y:S01]  /*39a0*/  BSSY.RECONVERGENT B1, `(.L_x_97) ;  /* 0x0000036000017945 */ /* 0x000fe20003800200 */
[----:B------:R-:W-:Y:S02]  /*39b0*/  IADD3 R43, PT, PT, R43, -0x7f, RZ ;  /* 0xffffff812b2b7810 */ /* 0x000fe40007ffe0ff */
[----:B------:R-:W-:-:S03]  /*39c0*/  IADD3 R48, PT, PT, -R47, R2, RZ ;  /* 0x000000022f307210 */ /* 0x000fc60007ffe1ff */
[C---:B------:R-:W-:Y:S01]  /*39d0*/  IMAD R2, R43.reuse, -0x800000, R3 ;  /* 0xff8000002b027824 */ /* 0x040fe200078e0203 */
[----:B------:R-:W0:Y:S01]  /*39e0*/  MUFU.RCP R46, R48 ;  /* 0x00000030002e7308 */ /* 0x000e220000001000 */
[----:B------:R-:W-:Y:S01]  /*39f0*/  FADD.FTZ R47, -R48, -RZ ;  /* 0x800000ff302f7221 */ /* 0x000fe20000010100 */
[----:B------:R-:W-:-:S04]  /*3a00*/  IADD3 R43, PT, PT, R43, 0x7f, -R40 ;  /* 0x0000007f2b2b7810 */ /* 0x000fc80007ffe828 */
[----:B------:R-:W-:Y:S01]  /*3a10*/  IADD3 R43, PT, PT, R43, R42, RZ ;  /* 0x0000002a2b2b7210 */ /* 0x000fe20007ffe0ff */
[----:B0-----:R-:W-:-:S04]  /*3a20*/  FFMA R51, R46, R47, 1 ;  /* 0x3f8000002e337423 */ /* 0x001fc8000000002f */
[----:B------:R-:W-:-:S04]  /*3a30*/  FFMA R51, R46, R51, R46 ;  /* 0x000000332e337223 */ /* 0x000fc8000000002e */
[----:B------:R-:W-:-:S04]  /*3a40*/  FFMA R46, R2, R51, RZ ;  /* 0x00000033022e7223 */ /* 0x000fc800000000ff */
[----:B------:R-:W-:-:S04]  /*3a50*/  FFMA R3, R47, R46, R2 ;  /* 0x0000002e2f037223 */ /* 0x000fc80000000002 */
[----:B------:R-:W-:-:S04]  /*3a60*/  FFMA R46, R51, R3, R46 ;  /* 0x00000003332e7223 */ /* 0x000fc8000000002e */
[----:B------:R-:W-:-:S04]  /*3a70*/  FFMA R47, R47, R46, R2 ;  /* 0x0000002e2f2f7223 */ /* 0x000fc80000000002 */
[----:B------:R-:W-:-:S05]  /*3a80*/  FFMA R2, R51, R47, R46 ;  /* 0x0000002f33027223 */ /* 0x000fca000000002e */
[----:B------:R-:W-:-:S04]  /*3a90*/  SHF.R.U32.HI R3, RZ, 0x17, R2 ;  /* 0x00000017ff037819 */ /* 0x000fc80000011602 */
[----:B------:R-:W-:-:S04]  /*3aa0*/  LOP3.LUT R40, R3, 0xff, RZ, 0xc0, !PT ;  /* 0x000000ff03287812 */ /* 0x000fc800078ec0ff */
[----:B------:R-:W-:-:S04]  /*3ab0*/  IADD3 R3, PT, PT, R40, R43, RZ ;  /* 0x0000002b28037210 */ /* 0x000fc80007ffe0ff */
[----:B------:R-:W-:-:S04]  /*3ac0*/  IADD3 R40, PT, PT, R3, -0x1, RZ ;  /* 0xffffffff03287810 */ /* 0x000fc80007ffe0ff */
[----:B------:R-:W-:-:S13]  /*3ad0*/  ISETP.GE.U32.AND P0, PT, R40, 0xfe, PT ;  /* 0x000000fe2800780c */ /* 0x000fda0003f06070 */
[----:B------:R-:W-:Y:S05]  /*3ae0*/  @!P0 BRA `(.L_x_98) ;  /* 0x0000000000808947 */ /* 0x000fea0003800000 */
[----:B------:R-:W-:-:S13]  /*3af0*/  ISETP.GT.AND P0, PT, R3, 0xfe, PT ;  /* 0x000000fe0300780c */ /* 0x000fda0003f04270 */
[----:B------:R-:W-:Y:S05]  /*3b00*/  @P0 BRA `(.L_x_99) ;  /* 0x00000000006c0947 */ /* 0x000fea0003800000 */
[----:B------:R-:W-:-:S13]  /*3b10*/  ISETP.GE.AND P0, PT, R3, 0x1, PT ;  /* 0x000000010300780c */ /* 0x000fda0003f06270 */
[----:B------:R-:W-:Y:S05]  /*3b20*/  @P0 BRA `(.L_x_100) ;  /* 0x0000000000740947 */ /* 0x000fea0003800000 */
[----:B------:R-:W-:Y:S02]  /*3b30*/  ISETP.GE.AND P0, PT, R3, -0x18, PT ;  /* 0xffffffe80300780c */ /* 0x000fe40003f06270 */
[----:B------:R-:W-:-:S11]  /*3b40*/  LOP3.LUT R2, R2, 0x80000000, RZ, 0xc0, !PT ;  /* 0x8000000002027812 */ /* 0x000fd600078ec0ff */
[----:B------:R-:W-:Y:S05]  /*3b50*/  @!P0 BRA `(.L_x_100) ;  /* 0x0000000000688947 */ /* 0x000fea0003800000 */
[-CC-:B------:R-:W-:Y:S01]  /*3b60*/  FFMA.RZ R42, R51, R47.reuse, R46.reuse ;  /* 0x0000002f332a7223 */ /* 0x180fe2000000c02e */
[----:B------:R-:W-:Y:S01]  /*3b70*/  IADD3 R43, PT, PT, R3, 0x20, RZ ;  /* 0x00000020032b7810 */ /* 0x000fe20007ffe0ff */
[CCC-:B------:R-:W-:Y:S01]  /*3b80*/  FFMA.RP R40, R51.reuse, R47.reuse, R46.reuse ;  /* 0x0000002f33287223 */ /* 0x1c0fe2000000802e */
[----:B------:R-:W-:Y:S01]  /*3b90*/  FFMA.RM R47, R51, R47, R46 ;  /* 0x0000002f332f7223 */ /* 0x000fe2000000402e */
[C---:B------:R-:W-:Y:S02]  /*3ba0*/  ISETP.NE.AND P0, PT, R3.reuse, RZ, PT ;  /* 0x000000ff0300720c */ /* 0x040fe40003f05270 */
[----:B------:R-:W-:Y:S02]  /*3bb0*/  LOP3.LUT R42, R42, 0x7fffff, RZ, 0xc0, !PT ;  /* 0x007fffff2a2a7812 */ /* 0x000fe400078ec0ff */
[----:B------:R-:W-:Y:S02]  /*3bc0*/  ISETP.NE.AND P1, PT, R3, RZ, PT ;  /* 0x000000ff0300720c */ /* 0x000fe40003f25270 */
[----:B------:R-:W-:-:S02]  /*3bd0*/  LOP3.LUT R42, R42, 0x800000, RZ, 0xfc, !PT ;  /* 0x008000002a2a7812 */ /* 0x000fc400078efcff */
[----:B------:R-:W-:Y:S02]  /*3be0*/  IADD3 R3, PT, PT, -R3, RZ, RZ ;  /* 0x000000ff03037210 */ /* 0x000fe40007ffe1ff */
[----:B------:R-:W-:Y:S02]  /*3bf0*/  SHF.L.U32 R43, R42, R43, RZ ;  /* 0x0000002b2a2b7219 */ /* 0x000fe400000006ff */
[----:B------:R-:W-:Y:S02]  /*3c00*/  FSETP.NEU.FTZ.AND P2, PT, R40, R47, PT ;  /* 0x0000002f2800720b */ /* 0x000fe40003f5d000 */
[----:B------:R-:W-:Y:S02]  /*3c10*/  SEL R3, R3, RZ, P0 ;  /* 0x000000ff03037207 */ /* 0x000fe40000000000 */
[----:B------:R-:W-:Y:S02]  /*3c20*/  ISETP.NE.AND P1, PT, R43, RZ, P1 ;  /* 0x000000ff2b00720c */ /* 0x000fe40000f25270 */
[----:B------:R-:W-:-:S02]  /*3c30*/  SHF.R.U32.HI R42, RZ, R3, R42 ;  /* 0x00000003ff2a7219 */ /* 0x000fc4000001162a */
[----:B------:R-:W-:Y:S02]  /*3c40*/  PLOP3.LUT P1, PT, P2, P1, PT, 0xf8, 0x8f ;  /* 0x00000000008f781c */ /* 0x000fe40001723f70 */
[----:B------:R-:W-:Y:S02]  /*3c50*/  SHF.R.U32.HI R3, RZ, 0x1, R42 ;  /* 0x00000001ff037819 */ /* 0x000fe4000001162a */
[----:B------:R-:W-:-:S04]  /*3c60*/  SEL R40, RZ, 0x1, !P1 ;  /* 0x00000001ff287807 */ /* 0x000fc80004800000 */
[----:B------:R-:W-:-:S04]  /*3c70*/  LOP3.LUT R43, R40, 0x1, R3, 0xf8, !PT ;  /* 0x00000001282b7812 */ /* 0x000fc800078ef803 */
[----:B------:R-:W-:-:S04]  /*3c80*/  LOP3.LUT R42, R43, R42, RZ, 0xc0, !PT ;  /* 0x0000002a2b2a7212 */ /* 0x000fc800078ec0ff */
[----:B------:R-:W-:-:S04]  /*3c90*/  IADD3 R3, PT, PT, R3, R42, RZ ;  /* 0x0000002a03037210 */ /* 0x000fc80007ffe0ff */
[----:B------:R-:W-:Y:S01]  /*3ca0*/  LOP3.LUT R2, R3, R2, RZ, 0xfc, !PT ;  /* 0x0000000203027212 */ /* 0x000fe200078efcff */
[----:B------:R-:W-:Y:S06]  /*3cb0*/  BRA `(.L_x_100) ;  /* 0x0000000000107947 */ /* 0x000fec0003800000 */
.L_x_99:
[----:B------:R-:W-:-:S04]  /*3cc0*/  LOP3.LUT R2, R2, 0x80000000, RZ, 0xc0, !PT ;  /* 0x8000000002027812 */ /* 0x000fc800078ec0ff */
[----:B------:R-:W-:Y:S01]  /*3cd0*/  LOP3.LUT R2, R2, 0x7f800000, RZ, 0xfc, !PT ;  /* 0x7f80000002027812 */ /* 0x000fe200078efcff */
[----:B------:R-:W-:Y:S06]  /*3ce0*/  BRA `(.L_x_100) ;  /* 0x0000000000047947 */ /* 0x000fec0003800000 */
.L_x_98:
[----:B------:R-:W-:-:S07]  /*3cf0*/  LEA R2, R43, R2, 0x17 ;  /* 0x000000022b027211 */ /* 0x000fce00078eb8ff */
.L_x_100:
[----:B------:R-:W-:Y:S05]  /*3d00*/  BSYNC.RECONVERGENT B1 ;  /* 0x0000000000017941 */ /* 0x000fea0003800200 */
.L_x_97:
[----:B------:R-:W-:Y:S05]  /*3d10*/  BRA `(.L_x_101) ;  /* 0x0000000000207947 */ /* 0x000fea0003800000 */
.L_x_96:
[----:B------:R-:W-:-:S04]  /*3d20*/  LOP3.LUT R2, R2, 0x80000000, R3, 0x48, !PT ;  /* 0x8000000002027812 */ /* 0x000fc800078e4803 */
[----:B------:R-:W-:Y:S01]  /*3d30*/  LOP3.LUT R2, R2, 0x7f800000, RZ, 0xfc, !PT ;  /* 0x7f80000002027812 */ /* 0x000fe200078efcff */
[----:B------:R-:W-:Y:S06]  /*3d40*/  BRA `(.L_x_101) ;  /* 0x0000000000147947 */ /* 0x000fec0003800000 */
.L_x_95:
[----:B------:R-:W-:Y:S01]  /*3d50*/  LOP3.LUT R2, R2, 0x80000000, R3, 0x48, !PT ;  /* 0x8000000002027812 */ /* 0x000fe200078e4803 */
[----:B------:R-:W-:Y:S06]  /*3d60*/  BRA `(.L_x_101) ;  /* 0x00000000000c7947 */ /* 0x000fec0003800000 */
.L_x_94:
[----:B------:R-:W0:Y:S01]  /*3d70*/  MUFU.RSQ R2, -QNAN ;  /* 0xffc0000000027908 */ /* 0x000e220000001400 */
[----:B------:R-:W-:Y:S05]  /*3d80*/  BRA `(.L_x_101) ;  /* 0x0000000000047947 */ /* 0x000fea0003800000 */
.L_x_93:
[----:B------:R-:W-:-:S07]  /*3d90*/  FADD.FTZ R2, R3, R2 ;  /* 0x0000000203027221 */ /* 0x000fce0000010000 */
.L_x_101:
[----:B------:R-:W-:Y:S05]  /*3da0*/  BSYNC.RECONVERGENT B0 ;  /* 0x0000000000007941 */ /* 0x000fea0003800200 */
.L_x_91:
[----:B------:R-:W-:Y:S01]  /*3db0*/  HFMA2 R43, -RZ, RZ, 0, 0 ;  /* 0x00000000ff2b7431 */ /* 0x000fe200000001ff */
[----:B------:R-:W-:-:S04]  /*3dc0*/  MOV R42, R4 ;  /* 0x00000004002a7202 */ /* 0x000fc80000000f00 */
[----:B0-----:R-:W-:Y:S05]  /*3dd0*/  RET.REL.NODEC R42 `(_Z17mean_shift_filterPfS_jjjj) ;  /* 0xffffffc02a887950 */ /* 0x001fea0003c3ffff */
.L_x_102:
[----:B------:R-:W-:-:S00]  /*3de0*/  BRA `(.L_x_102) ;  /* 0xfffffffc00fc7947 */ /* 0x000fc0000383ffff */
[----:B------:R-:W-:-:S00]  /*3df0*/  NOP ;  /* 0x0000000000007918 */ /* 0x000fc00000000000 */
        /* <DEDUP_REMOVED lines=8> */
.L_x_103:


//--------------------- .nv.global.init           --------------------------
	.section	.nv.global.init,"aw",@progbits
	.align	4
.nv.global.init:
	.type		EPSILON,@object
	.size		EPSILON,(LIMIT - EPSILON)
EPSILON:
        /*0000*/ 	.byte	0x0a, 0xd7, 0x23, 0x3c
	.type		LIMIT,@object
	.size		LIMIT,(.L_1 - LIMIT)
LIMIT:
        /*0004*/ 	.byte	0x64, 0x00, 0x00, 0x00
.L_1:


//--------------------- .nv.shared.reserved.0     --------------------------
	.section	.nv.shared.reserved.0,"aw",@nobits
	.weak		__nv_reservedSMEM_offset_0_alias
	.size		__nv_reservedSMEM_offset_0_alias, 0, 64
	.other		__nv_reservedSMEM_offset_0_alias,@"STO_CUDA_RESERVED_SHARED STV_DEFAULT"
__nv_reservedSMEM_offset_0_alias:
	.zero		0
	.zero		64


//--------------------- .nv.constant0._Z17mean_shift_filterPfS_jjjj --------------------------
	.section	.nv.constant0._Z17mean_shift_filterPfS_jjjj,"a",@progbits
	.sectionflags	@""
	.align	4
.nv.constant0._Z17mean_shift_filterPfS_jjjj:
	.zero		928


//--------------------- SYMBOLS --------------------------

	.type		.nv.reservedSmem.offset0,@object
	.size		.nv.reservedSmem.offset0,0x4
